def matmul_kernel(
    a_ptr,
    b_ptr,
    c_ptr,
    M,
    N,
    K,
    stride_am,
    stride_ak,
    stride_bk,
    stride_bn,
    stride_cm,
    stride_cn,
    BLOCK_M: tl.constexpr,
    BLOCK_N: tl.constexpr,
    BLOCK_K: tl.constexpr,
    GROUP_M: tl.constexpr,
):
    pid = tl.program_id(axis=0)
    num_pid_m = tl.cdiv(M, BLOCK_M)
    num_pid_n = tl.cdiv(N, BLOCK_N)
    num_pid_in_group = GROUP_M * num_pid_n
    group_id = pid // num_pid_in_group
    first_pid_m = group_id * GROUP_M
    group_size_m = min(num_pid_m - first_pid_m, GROUP_M)
    pid_m = first_pid_m + ((pid % num_pid_in_group) % group_size_m)
    pid_n = (pid % num_pid_in_group) // group_size_m

    offs_am = (pid_m * BLOCK_M + tl.arange(0, BLOCK_M)) % M
    offs_bn = (pid_n * BLOCK_N + tl.arange(0, BLOCK_N)) % N
    offs_k = tl.arange(0, BLOCK_K)
    a_ptrs = a_ptr + offs_am[:, None] * stride_am + offs_k[None, :] * stride_ak
    b_ptrs = b_ptr + offs_k[:, None] * stride_bk + offs_bn[None, :] * stride_bn

    acc = tl.zeros((BLOCK_M, BLOCK_N), dtype=tl.float32)
    for kk in range(0, tl.cdiv(K, BLOCK_K)):
        a = tl.load(a_ptrs, mask=offs_k[None, :] < K - kk * BLOCK_K, other=0.0)
        b = tl.load(b_ptrs, mask=offs_k[:, None] < K - kk * BLOCK_K, other=0.0)
        acc = tl.dot(a, b, acc)
        a_ptrs += BLOCK_K * stride_ak
        b_ptrs += BLOCK_K * stride_bk

    c = acc.to(c_ptr.dtype.element_ty)
    offs_cm = pid_m * BLOCK_M + tl.arange(0, BLOCK_M)
    offs_cn = pid_n * BLOCK_N + tl.arange(0, BLOCK_N)
    c_ptrs = c_ptr + offs_cm[:, None] * stride_cm + offs_cn[None, :] * stride_cn
    mask = (offs_cm[:, None] < M) & (offs_cn[None, :] < N)
    tl.store(c_ptrs, c, mask=mask)

# config = {"BLOCK_K": 32, "BLOCK_M": 64, "BLOCK_N": 64, "GROUP_M": 8, "arch": "sm_100", "dtype": "fp32", "num_ctas": 1, "num_stages": 3, "num_warps": 16}
# arch = sm_100


// ===== COMPILED SASS (sm_100a) =====

	.target	sm_100a

	.elftype	@"ET_EXEC"


//--------------------- .note.nv.tkinfo           --------------------------
	.section	.note.nv.tkinfo,"",@"SHT_NOTE"
	.sectionflags	@"SHF_NOTE_NV_TKINFO"
	.tkinfo
        /*0018*/ 	.word	0x00000081
        /*0030*/ 	.string	""
        /*0030*/ 	.string	"ptxas-blackwell"
        /*0030*/ 	.string	"Cuda compilation tools, release 12.9, V12.9.86"
        /*0030*/ 	.string	"Build cuda_12.9.r12.9/compiler.36037853_0"
        /*0030*/ 	.string	"-v  -suppress-debug-info  -lineinfo  -arch sm_100a "



//--------------------- .note.nv.cuver            --------------------------
	.section	.note.nv.cuver,"",@"SHT_NOTE"
	.sectionflags	@"SHF_NOTE_NV_CUVER"
        /*0018*/ 	.short	0x0001
        /*001a*/ 	.short	0x0064
        /*001c*/ 	.short	0x0001
        /*001e*/ 	.short	0x0000
        /*0020*/ 	.short	0x0001
        /*0022*/ 	.short	0x0000


//--------------------- .nv.info                  --------------------------
	.section	.nv.info,"",@"SHT_CUDA_INFO"
	.align	4


	//----- nvinfo : EIATTR_REGCOUNT
	.align		4
        /*0000*/ 	.byte	0x04, 0x2f
        /*0002*/ 	.short	(.L_1 - .L_0)
	.align		4
.L_0:
        /*0004*/ 	.word	index@(matmul_kernel)
        /*0008*/ 	.word	0x00000040


	//----- nvinfo : EIATTR_FRAME_SIZE
	.align		4
.L_1:
        /*000c*/ 	.byte	0x04, 0x11
        /*000e*/ 	.short	(.L_3 - .L_2)
	.align		4
.L_2:
        /*0010*/ 	.word	index@(matmul_kernel)
        /*0014*/ 	.word	0x00000000


	//----- nvinfo : EIATTR_MIN_STACK_SIZE
	.align		4
.L_3:
        /*0018*/ 	.byte	0x04, 0x12
        /*001a*/ 	.short	(.L_5 - .L_4)
	.align		4
.L_4:
        /*001c*/ 	.word	index@(matmul_kernel)
        /*0020*/ 	.word	0x00000000
.L_5:


//--------------------- .nv.info.matmul_kernel    --------------------------
	.section	.nv.info.matmul_kernel,"",@"SHT_CUDA_INFO"
	.sectionflags	@""
	.align	4


	//----- nvinfo : EIATTR_CUDA_API_VERSION
	.align		4
        /*0000*/ 	.byte	0x04, 0x37
        /*0002*/ 	.short	(.L_7 - .L_6)
.L_6:
        /*0004*/ 	.word	0x00000081


	//----- nvinfo : EIATTR_KPARAM_INFO
	.align		4
.L_7:
        /*0008*/ 	.byte	0x04, 0x17
        /*000a*/ 	.short	(.L_9 - .L_8)
.L_8:
        /*000c*/ 	.word	0x00000000
        /*0010*/ 	.short	0x000d
        /*0012*/ 	.short	0x0048
        /*0014*/ 	.byte	0x00, 0xf4, 0x21, 0x00


	//----- nvinfo : EIATTR_KPARAM_INFO
	.align		4
.L_9:
        /*0018*/ 	.byte	0x04, 0x17
        /*001a*/ 	.short	(.L_11 - .L_10)
.L_10:
        /*001c*/ 	.word	0x00000000
        /*0020*/ 	.short	0x000c
        /*0022*/ 	.short	0x0040
        /*0024*/ 	.byte	0x00, 0xf4, 0x21, 0x00


	//----- nvinfo : EIATTR_KPARAM_INFO
	.align		4
.L_11:
        /*0028*/ 	.byte	0x04, 0x17
        /*002a*/ 	.short	(.L_13 - .L_12)
.L_12:
        /*002c*/ 	.word	0x00000000
        /*0030*/ 	.short	0x000b
        /*0032*/ 	.short	0x0038
        /*0034*/ 	.byte	0x00, 0xf0, 0x11, 0x00


	//----- nvinfo : EIATTR_KPARAM_INFO
	.align		4
.L_13:
        /*0038*/ 	.byte	0x04, 0x17
        /*003a*/ 	.short	(.L_15 - .L_14)
.L_14:
        /*003c*/ 	.word	0x00000000
        /*0040*/ 	.short	0x000a
        /*0042*/ 	.short	0x0034
        /*0044*/ 	.byte	0x00, 0xf0, 0x11, 0x00


	//----- nvinfo : EIATTR_KPARAM_INFO
	.align		4
.L_15:
        /*0048*/ 	.byte	0x04, 0x17
        /*004a*/ 	.short	(.L_17 - .L_16)
.L_16:
        /*004c*/ 	.word	0x00000000
        /*0050*/ 	.short	0x0009
        /*0052*/ 	.short	0x0030
        /*0054*/ 	.byte	0x00, 0xf0, 0x11, 0x00


	//----- nvinfo : EIATTR_KPARAM_INFO
	.align		4
.L_17:
        /*0058*/ 	.byte	0x04, 0x17
        /*005a*/ 	.short	(.L_19 - .L_18)
.L_18:
        /*005c*/ 	.word	0x00000000
        /*0060*/ 	.short	0x0008
        /*0062*/ 	.short	0x002c
        /*0064*/ 	.byte	0x00, 0xf0, 0x11, 0x00


	//----- nvinfo : EIATTR_KPARAM_INFO
	.align		4
.L_19:
        /*0068*/ 	.byte	0x04, 0x17
        /*006a*/ 	.short	(.L_21 - .L_20)
.L_20:
        /*006c*/ 	.word	0x00000000
        /*0070*/ 	.short	0x0007
        /*0072*/ 	.short	0x0028
        /*0074*/ 	.byte	0x00, 0xf0, 0x11, 0x00


	//----- nvinfo : EIATTR_KPARAM_INFO
	.align		4
.L_21:
        /*0078*/ 	.byte	0x04, 0x17
        /*007a*/ 	.short	(.L_23 - .L_22)
.L_22:
        /*007c*/ 	.word	0x00000000
        /*0080*/ 	.short	0x0006
        /*0082*/ 	.short	0x0024
        /*0084*/ 	.byte	0x00, 0xf0, 0x11, 0x00


	//----- nvinfo : EIATTR_KPARAM_INFO
	.align		4
.L_23:
        /*0088*/ 	.byte	0x04, 0x17
        /*008a*/ 	.short	(.L_25 - .L_24)
.L_24:
        /*008c*/ 	.word	0x00000000
        /*0090*/ 	.short	0x0005
        /*0092*/ 	.short	0x0020
        /*0094*/ 	.byte	0x00, 0xf0, 0x11, 0x00


	//----- nvinfo : EIATTR_KPARAM_INFO
	.align		4
.L_25:
        /*0098*/ 	.byte	0x04, 0x17
        /*009a*/ 	.short	(.L_27 - .L_26)
.L_26:
        /*009c*/ 	.word	0x00000000
        /*00a0*/ 	.short	0x0004
        /*00a2*/ 	.short	0x001c
        /*00a4*/ 	.byte	0x00, 0xf0, 0x11, 0x00


	//----- nvinfo : EIATTR_KPARAM_INFO
	.align		4
.L_27:
        /*00a8*/ 	.byte	0x04, 0x17
        /*00aa*/ 	.short	(.L_29 - .L_28)
.L_28:
        /*00ac*/ 	.word	0x00000000
        /*00b0*/ 	.short	0x0003
        /*00b2*/ 	.short	0x0018
        /*00b4*/ 	.byte	0x00, 0xf0, 0x11, 0x00


	//----- nvinfo : EIATTR_KPARAM_INFO
	.align		4
.L_29:
        /*00b8*/ 	.byte	0x04, 0x17
        /*00ba*/ 	.short	(.L_31 - .L_30)
.L_30:
        /*00bc*/ 	.word	0x00000000
        /*00c0*/ 	.short	0x0002
        /*00c2*/ 	.short	0x0010
        /*00c4*/ 	.byte	0x00, 0xf4, 0x21, 0x00


	//----- nvinfo : EIATTR_KPARAM_INFO
	.align		4
.L_31:
        /*00c8*/ 	.byte	0x04, 0x17
        /*00ca*/ 	.short	(.L_33 - .L_32)
.L_32:
        /*00cc*/ 	.word	0x00000000
        /*00d0*/ 	.short	0x0001
        /*00d2*/ 	.short	0x0008
        /*00d4*/ 	.byte	0x00, 0xf4, 0x21, 0x00


	//----- nvinfo : EIATTR_KPARAM_INFO
	.align		4
.L_33:
        /*00d8*/ 	.byte	0x04, 0x17
        /*00da*/ 	.short	(.L_35 - .L_34)
.L_34:
        /*00dc*/ 	.word	0x00000000
        /*00e0*/ 	.short	0x0000
        /*00e2*/ 	.short	0x0000
        /*00e4*/ 	.byte	0x00, 0xf4, 0x21, 0x00


	//----- nvinfo : EIATTR_SPARSE_MMA_MASK
	.align		4
.L_35:
        /*00e8*/ 	.byte	0x03, 0x50
        /*00ea*/ 	.short	0x0000


	//----- nvinfo : EIATTR_MAXREG_COUNT
	.align		4
        /*00ec*/ 	.byte	0x03, 0x1b
        /*00ee*/ 	.short	0x0080


	//----- nvinfo : EIATTR_NUM_BARRIERS
	.align		4
        /*00f0*/ 	.byte	0x02, 0x4c
        /*00f2*/ 	.byte	0x01
	.zero		1


	//----- nvinfo : EIATTR_VRC_CTA_INIT_COUNT
	.align		4
        /*00f4*/ 	.byte	0x02, 0x4a
	.zero		1
	.zero		1


	//----- nvinfo : EIATTR_EXIT_INSTR_OFFSETS
	.align		4
        /*00f8*/ 	.byte	0x04, 0x1c
        /*00fa*/ 	.short	(.L_37 - .L_36)


	//   ....[0]....
.L_36:
        /*00fc*/ 	.word	0x00002390


	//   ....[1]....
        /*0100*/ 	.word	0x000023b0


	//----- nvinfo : EIATTR_REQNTID
	.align		4
.L_37:
        /*0104*/ 	.byte	0x04, 0x10
        /*0106*/ 	.short	(.L_39 - .L_38)
.L_38:
        /*0108*/ 	.word	0x00000200
        /*010c*/ 	.word	0x00000001
        /*0110*/ 	.word	0x00000001


	//----- nvinfo : EIATTR_CBANK_PARAM_SIZE
	.align		4
.L_39:
        /*0114*/ 	.byte	0x03, 0x19
        /*0116*/ 	.short	0x0050


	//----- nvinfo : EIATTR_PARAM_CBANK
	.align		4
        /*0118*/ 	.byte	0x04, 0x0a
        /*011a*/ 	.short	(.L_41 - .L_40)
	.align		4
.L_40:
        /*011c*/ 	.word	index@(.nv.constant0.matmul_kernel)
        /*0120*/ 	.short	0x0380
        /*0122*/ 	.short	0x0050


	//----- nvinfo : EIATTR_SW_WAR
	.align		4
.L_41:
        /*0124*/ 	.byte	0x04, 0x36
        /*0126*/ 	.short	(.L_43 - .L_42)
.L_42:
        /*0128*/ 	.word	0x00000008
.L_43:


//--------------------- .nv.compat                --------------------------
	.section	.nv.compat,"",@"SHT_CUDA_COMPAT_INFO"
	.align	4
        /*0000*/ 	.byte	0x02, 0x02, 0x01, 0x00, 0x02, 0x05, 0x05, 0x00, 0x02, 0x03, 0x00, 0x00, 0x02, 0x06, 0x01, 0x00


//--------------------- .nv.callgraph             --------------------------
	.section	.nv.callgraph,"",@"SHT_CUDA_CALLGRAPH"
	.align	4
	.sectionentsize	8
	.align		4
        /*0000*/ 	.word	0x00000000
	.align		4
        /*0004*/ 	.word	0xffffffff
	.align		4
        /*0008*/ 	.word	0x00000000
	.align		4
        /*000c*/ 	.word	0xfffffffe
	.align		4
        /*0010*/ 	.word	0x00000000
	.align		4
        /*0014*/ 	.word	0xfffffffd
	.align		4
        /*0018*/ 	.word	0x00000000
	.align		4
        /*001c*/ 	.word	0xfffffffc


//--------------------- .text.matmul_kernel       --------------------------
	.section	.text.matmul_kernel,"ax",@progbits
	.align	128
        .global         matmul_kernel
        .type           matmul_kernel,@function
        .size           matmul_kernel,(.L_x_4 - matmul_kernel)
        .other          matmul_kernel,@"STO_CUDA_ENTRY STV_DEFAULT"
matmul_kernel:
.text.matmul_kernel:
[----:B------:R-:W1:Y:S08]  /*0000*/  LDC R1, c[0x0][0x37c] ;  /* 0x0000df00ff017b82 */ /* 0x000e700000000800 */
[----:B------:R-:W2:Y:S01]  /*0010*/  LDC.64 R38, c[0x0][0x398] ;  /* 0x0000e600ff267b82 */ /* 0x000ea20000000a00 */
[----:B------:R-:W3:Y:S01]  /*0020*/  S2R R5, SR_CTAID.X ;  /* 0x0000000000057919 */ /* 0x000ee20000002500 */
[----:B------:R-:W4:Y:S01]  /*0030*/  LDCU.128 UR12, c[0x0][0x380] ;  /* 0x00007000ff0c77ac */ /* 0x000f220008000c00 */
[----:B------:R-:W5:Y:S01]  /*0040*/  S2R R35, SR_TID.X ;  /* 0x0000000000237919 */ /* 0x000f620000002100 */
[----:B------:R-:W1:Y:S04]  /*0050*/  LDCU UR6, c[0x0][0x3b0] ;  /* 0x00007600ff0677ac */ /* 0x000e680008000800 */
[----:B------:R-:W1:Y:S01]  /*0060*/  LDC.64 R40, c[0x0][0x3a8] ;  /* 0x0000ea00ff287b82 */ /* 0x000e620000000a00 */
[----:B------:R-:W1:Y:S01]  /*0070*/  LDCU.64 UR10, c[0x0][0x358] ;  /* 0x00006b00ff0a77ac */ /* 0x000e620008000a00 */
[----:B------:R-:W-:-:S06]  /*0080*/  UMOV UR4, 0x400 ;  /* 0x0000040000047882 */ /* 0x000fcc0000000000 */
[----:B------:R-:W1:Y:S01]  /*0090*/  S2UR UR5, SR_CgaCtaId ;  /* 0x00000000000579c3 */ /* 0x000e620000008800 */
[----:B--2---:R-:W-:-:S05]  /*00a0*/  VIADD R0, R39, 0x3f ;  /* 0x0000003f27007836 */ /* 0x004fca0000000000 */
[----:B------:R-:W-:-:S04]  /*00b0*/  SHF.R.S32.HI R3, RZ, 0x1f, R0 ;  /* 0x0000001fff037819 */ /* 0x000fc80000011400 */
[----:B------:R-:W-:Y:S02]  /*00c0*/  LEA.HI R3, R3, R0, RZ, 0x6 ;  /* 0x0000000003037211 */ /* 0x000fe400078f30ff */
[----:B---3--:R-:W-:Y:S02]  /*00d0*/  IABS R8, R5 ;  /* 0x0000000500087213 */ /* 0x008fe40000000000 */
[----:B------:R-:W-:Y:S01]  /*00e0*/  SHF.R.S32.HI R3, RZ, 0x6, R3 ;  /* 0x00000006ff037819 */ /* 0x000fe20000011403 */
[C---:B-----5:R-:W-:Y:S01]  /*00f0*/  IMAD.SHL.U32 R31, R35.reuse, 0x4, RZ ;  /* 0x00000004231f7824 */ /* 0x060fe200078e00ff */
[----:B------:R-:W-:Y:S01]  /*0100*/  SHF.R.U32.HI R57, RZ, 0x6, R35 ;  /* 0x00000006ff397819 */ /* 0x000fe20000011623 */
[----:B-1----:R-:W-:Y:S01]  /*0110*/  ULEA UR5, UR5, UR4, 0x18 ;  /* 0x0000000405057291 */ /* 0x002fe2000f8ec0ff */
[----:B------:R-:W-:Y:S01]  /*0120*/  LEA.HI R61, R35, 0x8, RZ, 0x1a ;  /* 0x00000008233d7811 */ /* 0x000fe200078fd0ff */
[----:B------:R-:W-:Y:S01]  /*0130*/  IMAD.SHL.U32 R4, R3, 0x8, RZ ;  /* 0x0000000803047824 */ /* 0x000fe200078e00ff */
[----:B------:R-:W-:-:S02]  /*0140*/  SGXT.U32 R57, R57, 0x3 ;  /* 0x000000033939781a */ /* 0x000fc40000000000 */
[----:B------:R-:W-:Y:S01]  /*0150*/  LEA.HI R32, R35, 0x18, RZ, 0x1a ;  /* 0x0000001823207811 */ /* 0x000fe200078fd0ff */
[----:B------:R-:W-:Y:S01]  /*0160*/  IMAD R53, R61, R40, RZ ;  /* 0x000000283d357224 */ /* 0x000fe200078e02ff */
[----:B------:R-:W-:Y:S01]  /*0170*/  IABS R7, R4 ;  /* 0x0000000400077213 */ /* 0x000fe20000000000 */
[----:B------:R-:W-:Y:S01]  /*0180*/  IMAD R54, R57, R40, RZ ;  /* 0x0000002839367224 */ /* 0x000fe200078e02ff */
[----:B------:R-:W-:Y:S01]  /*0190*/  IABS R10, R4 ;  /* 0x00000004000a7213 */ /* 0x000fe20000000000 */
[----:B------:R-:W-:Y:S01]  /*01a0*/  IMAD R50, R32, R40, RZ ;  /* 0x0000002820327224 */ /* 0x000fe200078e02ff */
[----:B------:R-:W1:Y:S01]  /*01b0*/  I2F.RP R0, R7 ;  /* 0x0000000700007306 */ /* 0x000e620000209400 */
[----:B------:R-:W-:Y:S01]  /*01c0*/  IMAD.SHL.U32 R49, R54, 0x4, RZ ;  /* 0x0000000436317824 */ /* 0x000fe200078e00ff */
[----:B------:R-:W-:Y:S01]  /*01d0*/  LOP3.LUT R34, R35, 0x1f, RZ, 0xc0, !PT ;  /* 0x0000001f23227812 */ /* 0x000fe200078ec0ff */
[----:B------:R-:W-:Y:S01]  /*01e0*/  IMAD R52, R40, 0x10, R54 ;  /* 0x0000001028347824 */ /* 0x000fe200078e0236 */
[----:B------:R-:W-:Y:S01]  /*01f0*/  SHF.R.U32.HI R30, RZ, 0x1, R35 ;  /* 0x00000001ff1e7819 */ /* 0x000fe20000011623 */
[----:B------:R-:W-:Y:S01]  /*0200*/  IMAD.SHL.U32 R48, R53, 0x4, RZ ;  /* 0x0000000435307824 */ /* 0x000fe200078e00ff */
[----:B------:R-:W-:Y:S01]  /*0210*/  LOP3.LUT R31, R31, 0x7fc, RZ, 0xc0, !PT ;  /* 0x000007fc1f1f7812 */ /* 0x000fe200078ec0ff */
[----:B------:R-:W-:Y:S01]  /*0220*/  IMAD.SHL.U32 R47, R52, 0x4, RZ ;  /* 0x00000004342f7824 */ /* 0x000fe200078e00ff */
[----:B------:R-:W-:Y:S01]  /*0230*/  LOP3.LUT R59, R57, 0x10, RZ, 0xfc, !PT ;  /* 0x00000010393b7812 */ /* 0x000fe200078efcff */
[----:B------:R-:W-:Y:S01]  /*0240*/  IMAD.SHL.U32 R46, R50, 0x4, RZ ;  /* 0x00000004322e7824 */ /* 0x000fe200078e00ff */
[C-C-:B------:R-:W-:Y:S01]  /*0250*/  LOP3.LUT R45, R31.reuse, 0x60, R30.reuse, 0x78, !PT ;  /* 0x000000601f2d7812 */ /* 0x140fe200078e781e */
[----:B------:R-:W-:Y:S01]  /*0260*/  IMAD.SHL.U32 R40, R40, 0x20, RZ ;  /* 0x0000002028287824 */ /* 0x000fe200078e00ff */
[----:B------:R-:W-:Y:S01]  /*0270*/  LOP3.LUT R44, R31, 0x70, R30, 0x78, !PT ;  /* 0x000000701f2c7812 */ /* 0x000fe200078e781e */
[----:B-1----:R-:W1:Y:S02]  /*0280*/  MUFU.RCP R0, R0 ;  /* 0x0000000000007308 */ /* 0x002e640000001000 */
[----:B------:R-:W-:-:S02]  /*0290*/  VIADD R29, R45, UR5 ;  /* 0x000000052d1d7c36 */ /* 0x000fc40008000000 */
[----:B-1----:R-:W-:Y:S02]  /*02a0*/  VIADD R2, R0, 0xffffffe ;  /* 0x0ffffffe00027836 */ /* 0x002fe40000000000 */
[----:B------:R-:W-:Y:S02]  /*02b0*/  IMAD.MOV R0, RZ, RZ, -R10 ;  /* 0x000000ffff007224 */ /* 0x000fe400078e0a0a */
[----:B------:R1:W2:Y:S02]  /*02c0*/  F2I.FTZ.U32.TRUNC.NTZ R3, R2 ;  /* 0x0000000200037305 */ /* 0x0002a4000021f000 */
[----:B-1----:R-:W-:Y:S02]  /*02d0*/  IMAD.MOV.U32 R2, RZ, RZ, RZ ;  /* 0x000000ffff027224 */ /* 0x002fe400078e00ff */
[----:B--2---:R-:W-:-:S04]  /*02e0*/  IMAD.MOV R6, RZ, RZ, -R3 ;  /* 0x000000ffff067224 */ /* 0x004fc800078e0a03 */
[----:B------:R-:W-:Y:S02]  /*02f0*/  IMAD R9, R6, R7, RZ ;  /* 0x0000000706097224 */ /* 0x000fe400078e02ff */
[----:B------:R-:W-:Y:S02]  /*0300*/  IMAD.MOV.U32 R6, RZ, RZ, R8 ;  /* 0x000000ffff067224 */ /* 0x000fe400078e0008 */
[----:B------:R-:W-:-:S06]  /*0310*/  IMAD.HI.U32 R3, R3, R9, R2 ;  /* 0x0000000903037227 */ /* 0x000fcc00078e0002 */
[----:B------:R-:W-:-:S04]  /*0320*/  IMAD.HI.U32 R3, R3, R6, RZ ;  /* 0x0000000603037227 */ /* 0x000fc800078e00ff */
[----:B------:R-:W-:-:S05]  /*0330*/  IMAD R0, R3, R0, R6 ;  /* 0x0000000003007224 */ /* 0x000fca00078e0206 */
[----:B------:R-:W-:-:S13]  /*0340*/  ISETP.GT.U32.AND P1, PT, R7, R0, PT ;  /* 0x000000000700720c */ /* 0x000fda0003f24070 */
[----:B------:R-:W-:Y:S02]  /*0350*/  @!P1 IMAD.IADD R0, R0, 0x1, -R7 ;  /* 0x0000000100009824 */ /* 0x000fe400078e0a07 */
[----:B------:R-:W-:Y:S01]  /*0360*/  @!P1 VIADD R3, R3, 0x1 ;  /* 0x0000000103039836 */ /* 0x000fe20000000000 */
[----:B------:R-:W-:Y:S02]  /*0370*/  ISETP.NE.AND P1, PT, R4, RZ, PT ;  /* 0x000000ff0400720c */ /* 0x000fe40003f25270 */
[----:B------:R-:W-:Y:S02]  /*0380*/  ISETP.GE.U32.AND P0, PT, R0, R7, PT ;  /* 0x000000070000720c */ /* 0x000fe40003f06070 */
[----:B------:R-:W-:-:S04]  /*0390*/  LOP3.LUT R0, R5, R4, RZ, 0x3c, !PT ;  /* 0x0000000405007212 */ /* 0x000fc800078e3cff */
[----:B------:R-:W-:Y:S01]  /*03a0*/  ISETP.GE.AND P2, PT, R0, RZ, PT ;  /* 0x000000ff0000720c */ /* 0x000fe20003f46270 */
[----:B------:R-:W-:-:S06]  /*03b0*/  VIADD R0, R38, 0x3f ;  /* 0x0000003f26007836 */ /* 0x000fcc0000000000 */
[----:B------:R-:W-:-:S04]  /*03c0*/  @P0 VIADD R3, R3, 0x1 ;  /* 0x0000000103030836 */ /* 0x000fc80000000000 */
[----:B------:R-:W-:Y:S01]  /*03d0*/  IMAD.MOV.U32 R2, RZ, RZ, R3 ;  /* 0x000000ffff027224 */ /* 0x000fe200078e0003 */
[----:B------:R-:W-:-:S03]  /*03e0*/  SHF.R.S32.HI R3, RZ, 0x1f, R0 ;  /* 0x0000001fff037819 */ /* 0x000fc60000011400 */
[----:B------:R-:W-:Y:S01]  /*03f0*/  @!P2 IMAD.MOV R2, RZ, RZ, -R2 ;  /* 0x000000ffff02a224 */ /* 0x000fe200078e0a02 */
[----:B------:R-:W-:Y:S02]  /*0400*/  @!P1 LOP3.LUT R2, RZ, R4, RZ, 0x33, !PT ;  /* 0x00000004ff029212 */ /* 0x000fe400078e33ff */
[----:B------:R-:W-:-:S03]  /*0410*/  LEA.HI R3, R3, R0, RZ, 0x6 ;  /* 0x0000000003037211 */ /* 0x000fc600078f30ff */
[----:B------:R-:W-:Y:S02]  /*0420*/  IMAD.SHL.U32 R10, R2, 0x8, RZ ;  /* 0x00000008020a7824 */ /* 0x000fe400078e00ff */
[----:B------:R-:W-:-:S03]  /*0430*/  IMAD.MOV R2, RZ, RZ, -R2 ;  /* 0x000000ffff027224 */ /* 0x000fc600078e0a02 */
[----:B------:R-:W-:Y:S01]  /*0440*/  LEA.HI.SX32 R3, R3, -R10, 0x1a ;  /* 0x8000000a03037211 */ /* 0x000fe200078fd2ff */
[----:B------:R-:W-:Y:S02]  /*0450*/  IMAD R11, R4, R2, R5 ;  /* 0x00000002040b7224 */ /* 0x000fe400078e0205 */
[----:B------:R-:W-:Y:S01]  /*0460*/  IMAD.MOV.U32 R2, RZ, RZ, RZ ;  /* 0x000000ffff027224 */ /* 0x000fe200078e00ff */
[----:B------:R-:W-:Y:S02]  /*0470*/  VIMNMX R12, PT, PT, R3, 0x8, PT ;  /* 0x00000008030c7848 */ /* 0x000fe40003fe0100 */
[----:B------:R-:W-:Y:S02]  /*0480*/  IABS R4, R11 ;  /* 0x0000000b00047213 */ /* 0x000fe40000000000 */
[----:B------:R-:W-:-:S04]  /*0490*/  IABS R7, R12 ;  /* 0x0000000c00077213 */ /* 0x000fc80000000000 */
[----:B------:R-:W1:Y:S08]  /*04a0*/  I2F.RP R0, R7 ;  /* 0x0000000700007306 */ /* 0x000e700000209400 */
[----:B-1----:R-:W1:Y:S02]  /*04b0*/  MUFU.RCP R0, R0 ;  /* 0x0000000000007308 */ /* 0x002e640000001000 */
[----:B-1----:R-:W-:Y:S01]  /*04c0*/  VIADD R3, R0, 0xffffffe ;  /* 0x0ffffffe00037836 */ /* 0x002fe20000000000 */
[----:B------:R-:W-:-:S05]  /*04d0*/  IABS R0, R39 ;  /* 0x0000002700007213 */ /* 0x000fca0000000000 */
[----:B------:R-:W1:Y:S08]  /*04e0*/  I2F.RP R8, R0 ;  /* 0x0000000000087306 */ /* 0x000e700000209400 */
[----:B------:R-:W2:Y:S08]  /*04f0*/  F2I.FTZ.U32.TRUNC.NTZ R3, R3 ;  /* 0x0000000300037305 */ /* 0x000eb0000021f000 */
[----:B-1----:R-:W1:Y:S01]  /*0500*/  MUFU.RCP R8, R8 ;  /* 0x0000000800087308 */ /* 0x002e620000001000 */
[----:B--2---:R-:W-:-:S04]  /*0510*/  IMAD.MOV R6, RZ, RZ, -R3 ;  /* 0x000000ffff067224 */ /* 0x004fc800078e0a03 */
[----:B------:R-:W-:Y:S01]  /*0520*/  IMAD R5, R6, R7, RZ ;  /* 0x0000000706057224 */ /* 0x000fe200078e02ff */
[----:B------:R-:W-:-:S03]  /*0530*/  IABS R6, R12 ;  /* 0x0000000c00067213 */ /* 0x000fc60000000000 */
[----:B------:R-:W-:-:S04]  /*0540*/  IMAD.HI.U32 R2, R3, R5, R2 ;  /* 0x0000000503027227 */ /* 0x000fc800078e0002 */
[----:B------:R-:W-:Y:S01]  /*0550*/  IMAD.MOV R5, RZ, RZ, -R6 ;  /* 0x000000ffff057224 */ /* 0x000fe200078e0a06 */
[----:B------:R-:W-:Y:S01]  /*0560*/  IABS R6, R38 ;  /* 0x0000002600067213 */ /* 0x000fe20000000000 */
[----:B------:R-:W-:-:S04]  /*0570*/  IMAD.HI.U32 R3, R2, R4, RZ ;  /* 0x0000000402037227 */ /* 0x000fc800078e00ff */
[----:B------:R-:W-:Y:S02]  /*0580*/  IMAD R4, R3, R5, R4 ;  /* 0x0000000503047224 */ /* 0x000fe400078e0204 */
[----:B------:R-:W-:Y:S02]  /*0590*/  IMAD.MOV.U32 R2, RZ, RZ, R6 ;  /* 0x000000ffff027224 */ /* 0x000fe400078e0006 */
[----:B-1----:R-:W-:Y:S01]  /*05a0*/  VIADD R6, R8, 0xffffffe ;  /* 0x0ffffffe08067836 */ /* 0x002fe20000000000 */
[----:B------:R-:W-:Y:S01]  /*05b0*/  ISETP.GT.U32.AND P1, PT, R7, R4, PT ;  /* 0x000000040700720c */ /* 0x000fe20003f24070 */
[----:B------:R-:W1:Y:S01]  /*05c0*/  I2F.RP R5, R2 ;  /* 0x0000000200057306 */ /* 0x000e620000209400 */
[----:B------:R-:W-:-:S04]  /*05d0*/  SHF.R.U32.HI R8, RZ, 0x5, R35 ;  /* 0x00000005ff087819 */ /* 0x000fc80000011623 */
[----:B------:R-:W-:-:S07]  /*05e0*/  SGXT.U32 R8, R8, 0x4 ;  /* 0x000000040808781a */ /* 0x000fce0000000000 */
[----:B------:R-:W-:Y:S02]  /*05f0*/  @!P1 IMAD.IADD R4, R4, 0x1, -R7 ;  /* 0x0000000104049824 */ /* 0x000fe400078e0a07 */
[----:B------:R-:W-:Y:S01]  /*0600*/  @!P1 VIADD R3, R3, 0x1 ;  /* 0x0000000103039836 */ /* 0x000fe20000000000 */
[----:B-1----:R-:W1:Y:S01]  /*0610*/  MUFU.RCP R5, R5 ;  /* 0x0000000500057308 */ /* 0x002e620000001000 */
[----:B------:R-:W-:Y:S02]  /*0620*/  ISETP.NE.AND P1, PT, R12, RZ, PT ;  /* 0x000000ff0c00720c */ /* 0x000fe40003f25270 */
[----:B------:R-:W-:Y:S02]  /*0630*/  ISETP.GE.U32.AND P0, PT, R4, R7, PT ;  /* 0x000000070400720c */ /* 0x000fe40003f06070 */
[----:B------:R-:W-:-:S03]  /*0640*/  LOP3.LUT R4, R11, R12, RZ, 0x3c, !PT ;  /* 0x0000000c0b047212 */ /* 0x000fc600078e3cff */
[----:B------:R-:W2:Y:S01]  /*0650*/  F2I.FTZ.U32.TRUNC.NTZ R7, R6 ;  /* 0x0000000600077305 */ /* 0x000ea2000021f000 */
[----:B------:R-:W-:-:S07]  /*0660*/  ISETP.GE.AND P2, PT, R4, RZ, PT ;  /* 0x000000ff0400720c */ /* 0x000fce0003f46270 */
[----:B------:R-:W-:Y:S02]  /*0670*/  @P0 VIADD R3, R3, 0x1 ;  /* 0x0000000103030836 */ /* 0x000fe40000000000 */
[----:B-1----:R-:W-:Y:S02]  /*0680*/  VIADD R4, R5, 0xffffffe ;  /* 0x0ffffffe05047836 */ /* 0x002fe40000000000 */
[----:B------:R-:W-:Y:S02]  /*0690*/  IMAD.MOV.U32 R43, RZ, RZ, R3 ;  /* 0x000000ffff2b7224 */ /* 0x000fe400078e0003 */
[----:B------:R-:W1:Y:S01]  /*06a0*/  F2I.FTZ.U32.TRUNC.NTZ R5, R4 ;  /* 0x0000000400057305 */ /* 0x000e62000021f000 */
[----:B--2---:R-:W-:Y:S02]  /*06b0*/  IMAD.MOV R9, RZ, RZ, -R7 ;  /* 0x000000ffff097224 */ /* 0x004fe400078e0a07 */
[----:B------:R-:W-:Y:S01]  /*06c0*/  @!P2 IMAD.MOV R43, RZ, RZ, -R43 ;  /* 0x000000ffff2ba224 */ /* 0x000fe200078e0a2b */
[----:B------:R-:W-:Y:S01]  /*06d0*/  @!P1 LOP3.LUT R43, RZ, R12, RZ, 0x33, !PT ;  /* 0x0000000cff2b9212 */ /* 0x000fe200078e33ff */
[----:B------:R-:W-:-:S02]  /*06e0*/  IMAD R9, R9, R0, RZ ;  /* 0x0000000009097224 */ /* 0x000fc400078e02ff */
[----:B------:R-:W-:Y:S02]  /*06f0*/  IMAD.MOV.U32 R6, RZ, RZ, RZ ;  /* 0x000000ffff067224 */ /* 0x000fe400078e00ff */
[----:B------:R-:W-:Y:S02]  /*0700*/  IMAD.MOV R3, RZ, RZ, -R43 ;  /* 0x000000ffff037224 */ /* 0x000fe400078e0a2b */
[----:B------:R-:W-:Y:S02]  /*0710*/  IMAD.SHL.U32 R43, R43, 0x40, RZ ;  /* 0x000000402b2b7824 */ /* 0x000fe400078e00ff */
[----:B------:R-:W-:Y:S01]  /*0720*/  IMAD.HI.U32 R9, R7, R9, R6 ;  /* 0x0000000907097227 */ /* 0x000fe200078e0006 */
[C---:B------:R-:W-:Y:S02]  /*0730*/  LOP3.LUT R6, R35.reuse, 0x3f, RZ, 0xc0, !PT ;  /* 0x0000003f23067812 */ /* 0x040fe400078ec0ff */
[----:B------:R-:W-:Y:S01]  /*0740*/  LEA.HI R7, R35, R43, RZ, 0x1b ;  /* 0x0000002b23077211 */ /* 0x000fe200078fd8ff */
[----:B------:R-:W-:Y:S01]  /*0750*/  IMAD R3, R12, R3, R11 ;  /* 0x000000030c037224 */ /* 0x000fe200078e020b */
[----:B------:R-:W-:Y:S01]  /*0760*/  LOP3.LUT R8, R43, R8, RZ, 0xfc, !PT ;  /* 0x000000082b087212 */ /* 0x000fe200078efcff */
[----:B-1----:R-:W-:-:S02]  /*0770*/  IMAD.MOV R11, RZ, RZ, -R5 ;  /* 0x000000ffff0b7224 */ /* 0x002fc400078e0a05 */
[----:B------:R-:W-:Y:S01]  /*0780*/  VIADD R16, R7, 0x10 ;  /* 0x0000001007107836 */ /* 0x000fe20000000000 */
[----:B------:R-:W-:Y:S01]  /*0790*/  LOP3.LUT R17, R8, 0x20, RZ, 0xfc, !PT ;  /* 0x0000002008117812 */ /* 0x000fe200078efcff */
[----:B------:R-:W-:Y:S01]  /*07a0*/  IMAD.IADD R3, R10, 0x1, R3 ;  /* 0x000000010a037824 */ /* 0x000fe200078e0203 */
[----:B------:R-:W-:Y:S01]  /*07b0*/  IABS R10, R8 ;  /* 0x00000008000a7213 */ /* 0x000fe20000000000 */
[----:B------:R-:W-:Y:S01]  /*07c0*/  IMAD R11, R11, R2, RZ ;  /* 0x000000020b0b7224 */ /* 0x000fe200078e02ff */
[----:B------:R-:W-:Y:S01]  /*07d0*/  IABS R12, R16 ;  /* 0x00000010000c7213 */ /* 0x000fe20000000000 */
[----:B------:R-:W-:Y:S01]  /*07e0*/  IMAD.MOV.U32 R4, RZ, RZ, RZ ;  /* 0x000000ffff047224 */ /* 0x000fe200078e00ff */
[----:B------:R-:W-:Y:S01]  /*07f0*/  IABS R13, R17 ;  /* 0x00000011000d7213 */ /* 0x000fe20000000000 */
[----:B------:R-:W-:Y:S02]  /*0800*/  VIADD R14, R7, 0x30 ;  /* 0x00000030070e7836 */ /* 0x000fe40000000000 */
[----:B------:R-:W-:-:S02]  /*0810*/  IMAD R55, R3, 0x40, R6 ;  /* 0x0000004003377824 */ /* 0x000fc400078e0206 */
[----:B------:R-:W-:Y:S01]  /*0820*/  IMAD.HI.U32 R4, R5, R11, R4 ;  /* 0x0000000b05047227 */ /* 0x000fe200078e0004 */
[----:B------:R-:W-:Y:S02]  /*0830*/  IABS R15, R14 ;  /* 0x0000000e000f7213 */ /* 0x000fe40000000000 */
[----:B------:R-:W-:Y:S01]  /*0840*/  IABS R7, R55 ;  /* 0x0000003700077213 */ /* 0x000fe20000000000 */
[----:B------:R-:W-:-:S04]  /*0850*/  IMAD.HI.U32 R3, R9, R10, RZ ;  /* 0x0000000a09037227 */ /* 0x000fc800078e00ff */
[----:B------:R-:W-:-:S04]  /*0860*/  IMAD.HI.U32 R5, R9, R12, RZ ;  /* 0x0000000c09057227 */ /* 0x000fc800078e00ff */
[----:B------:R-:W-:Y:S02]  /*0870*/  IMAD.MOV R11, RZ, RZ, -R3 ;  /* 0x000000ffff0b7224 */ /* 0x000fe400078e0a03 */
[----:B------:R-:W-:Y:S02]  /*0880*/  IMAD.MOV R5, RZ, RZ, -R5 ;  /* 0x000000ffff057224 */ /* 0x000fe400078e0a05 */
[----:B------:R-:W-:-:S04]  /*0890*/  IMAD.HI.U32 R6, R9, R13, RZ ;  /* 0x0000000d09067227 */ /* 0x000fc800078e00ff */
[----:B------:R-:W-:-:S04]  /*08a0*/  IMAD.HI.U32 R3, R9, R15, RZ ;  /* 0x0000000f09037227 */ /* 0x000fc800078e00ff */
[C---:B------:R-:W-:Y:S02]  /*08b0*/  IMAD R9, R0.reuse, R11, R10 ;  /* 0x0000000b00097224 */ /* 0x040fe400078e020a */
[----:B------:R-:W-:Y:S02]  /*08c0*/  IMAD R11, R0, R5, R12 ;  /* 0x00000005000b7224 */ /* 0x000fe400078e020c */
[----:B------:R-:W-:Y:S01]  /*08d0*/  IMAD.HI.U32 R4, R4, R7, RZ ;  /* 0x0000000704047227 */ /* 0x000fe200078e00ff */
[C---:B------:R-:W-:Y:S02]  /*08e0*/  ISETP.GT.U32.AND P1, PT, R0.reuse, R9, PT ;  /* 0x000000090000720c */ /* 0x040fe40003f24070 */
[----:B------:R-:W-:Y:S01]  /*08f0*/  ISETP.GT.U32.AND P2, PT, R0, R11, PT ;  /* 0x0000000b0000720c */ /* 0x000fe20003f44070 */
[----:B------:R-:W-:Y:S02]  /*0900*/  IMAD.MOV R6, RZ, RZ, -R6 ;  /* 0x000000ffff067224 */ /* 0x000fe400078e0a06 */
[----:B------:R-:W-:-:S02]  /*0910*/  IMAD.MOV R3, RZ, RZ, -R3 ;  /* 0x000000ffff037224 */ /* 0x000fc400078e0a03 */
[----:B------:R-:W-:Y:S02]  /*0920*/  IMAD.MOV R4, RZ, RZ, -R4 ;  /* 0x000000ffff047224 */ /* 0x000fe400078e0a04 */
[C---:B------:R-:W-:Y:S02]  /*0930*/  IMAD R13, R0.reuse, R6, R13 ;  /* 0x00000006000d7224 */ /* 0x040fe400078e020d */
[----:B------:R-:W-:Y:S02]  /*0940*/  IMAD R15, R0, R3, R15 ;  /* 0x00000003000f7224 */ /* 0x000fe400078e020f */
[----:B------:R-:W-:Y:S01]  /*0950*/  IMAD R7, R2, R4, R7 ;  /* 0x0000000402077224 */ /* 0x000fe200078e0207 */
[C---:B------:R-:W-:Y:S01]  /*0960*/  ISETP.GT.U32.AND P5, PT, R0.reuse, R13, PT ;  /* 0x0000000d0000720c */ /* 0x040fe20003fa4070 */
[----:B------:R-:W1:Y:S01]  /*0970*/  LDC.64 R4, c[0x0][0x3a0] ;  /* 0x0000e800ff047b82 */ /* 0x000e620000000a00 */
[----:B------:R-:W-:Y:S01]  /*0980*/  ISETP.GT.U32.AND P6, PT, R0, R15, PT ;  /* 0x0000000f0000720c */ /* 0x000fe20003fc4070 */
[--C-:B------:R-:W-:Y:S01]  /*0990*/  @!P1 IMAD.IADD R9, R9, 0x1, -R0.reuse ;  /* 0x0000000109099824 */ /* 0x100fe200078e0a00 */
[----:B------:R-:W-:Y:S01]  /*09a0*/  ISETP.GT.U32.AND P0, PT, R2, R7, PT ;  /* 0x000000070200720c */ /* 0x000fe20003f04070 */
[----:B------:R-:W-:Y:S01]  /*09b0*/  @!P2 IMAD.IADD R11, R11, 0x1, -R0 ;  /* 0x000000010b0ba824 */ /* 0x000fe200078e0a00 */
[----:B------:R-:W-:-:S02]  /*09c0*/  ISETP.GE.AND P1, PT, R8, RZ, PT ;  /* 0x000000ff0800720c */ /* 0x000fc40003f26270 */
[C---:B------:R-:W-:Y:S02]  /*09d0*/  ISETP.GT.U32.AND P4, PT, R0.reuse, R9, PT ;  /* 0x000000090000720c */ /* 0x040fe40003f84070 */
[----:B------:R-:W-:Y:S02]  /*09e0*/  ISETP.GT.U32.AND P3, PT, R0, R11, PT ;  /* 0x0000000b0000720c */ /* 0x000fe40003f64070 */
[----:B------:R-:W-:Y:S01]  /*09f0*/  ISETP.GE.AND P2, PT, R16, RZ, PT ;  /* 0x000000ff1000720c */ /* 0x000fe20003f46270 */
[--C-:B------:R-:W-:Y:S02]  /*0a00*/  @!P5 IMAD.IADD R13, R13, 0x1, -R0.reuse ;  /* 0x000000010d0dd824 */ /* 0x100fe400078e0a00 */
[----:B------:R-:W-:Y:S02]  /*0a10*/  @!P6 IMAD.IADD R15, R15, 0x1, -R0 ;  /* 0x000000010f0fe824 */ /* 0x000fe400078e0a00 */
[----:B------:R-:W-:Y:S01]  /*0a20*/  @!P0 IMAD.IADD R7, R7, 0x1, -R2 ;  /* 0x0000000107078824 */ /* 0x000fe200078e0a02 */
[----:B------:R-:W-:-:S02]  /*0a30*/  ISETP.GT.U32.AND P0, PT, R0, R13, PT ;  /* 0x0000000d0000720c */ /* 0x000fc40003f04070 */
[----:B------:R-:W-:Y:S01]  /*0a40*/  ISETP.GT.U32.AND P5, PT, R0, R15, PT ;  /* 0x0000000f0000720c */ /* 0x000fe20003fa4070 */
[--C-:B------:R-:W-:Y:S01]  /*0a50*/  @!P4 IMAD.IADD R9, R9, 0x1, -R0.reuse ;  /* 0x000000010909c824 */ /* 0x100fe200078e0a00 */
[----:B------:R-:W-:Y:S01]  /*0a60*/  ISETP.GT.U32.AND P6, PT, R2, R7, PT ;  /* 0x000000070200720c */ /* 0x000fe20003fc4070 */
[--C-:B------:R-:W-:Y:S01]  /*0a70*/  @!P3 IMAD.IADD R11, R11, 0x1, -R0.reuse ;  /* 0x000000010b0bb824 */ /* 0x100fe200078e0a00 */
[----:B------:R-:W-:Y:S01]  /*0a80*/  ISETP.GE.AND P3, PT, R17, RZ, PT ;  /* 0x000000ff1100720c */ /* 0x000fe20003f66270 */
[----:B-1----:R-:W-:Y:S01]  /*0a90*/  VIADD R3, R4, 0x1f ;  /* 0x0000001f04037836 */ /* 0x002fe20000000000 */
[----:B------:R-:W-:Y:S01]  /*0aa0*/  ISETP.GE.AND P4, PT, R14, RZ, PT ;  /* 0x000000ff0e00720c */ /* 0x000fe20003f86270 */
[----:B------:R-:W-:Y:S01]  /*0ab0*/  @!P1 IMAD.MOV R9, RZ, RZ, -R9 ;  /* 0x000000ffff099224 */ /* 0x000fe200078e0a09 */
[----:B------:R-:W-:Y:S01]  /*0ac0*/  ISETP.GE.AND P1, PT, R55, RZ, PT ;  /* 0x000000ff3700720c */ /* 0x000fe20003f26270 */
[----:B------:R-:W-:Y:S01]  /*0ad0*/  @!P2 IMAD.MOV R11, RZ, RZ, -R11 ;  /* 0x000000ffff0ba224 */ /* 0x000fe200078e0a0b */
[----:B------:R-:W-:Y:S01]  /*0ae0*/  ISETP.NE.AND P2, PT, R38, RZ, PT ;  /* 0x000000ff2600720c */ /* 0x000fe20003f45270 */
[--C-:B------:R-:W-:Y:S01]  /*0af0*/  @!P0 IMAD.IADD R13, R13, 0x1, -R0.reuse ;  /* 0x000000010d0d8824 */ /* 0x100fe200078e0a00 */
[----:B------:R-:W-:Y:S01]  /*0b00*/  ISETP.GT.AND P0, PT, R3, 0x1f, PT ;  /* 0x0000001f0300780c */ /* 0x000fe20003f04270 */
[----:B------:R-:W-:Y:S01]  /*0b10*/  @!P5 IMAD.IADD R15, R15, 0x1, -R0 ;  /* 0x000000010f0fd824 */ /* 0x000fe200078e0a00 */
[----:B------:R-:W-:Y:S01]  /*0b20*/  ISETP.GE.AND P5, PT, R57, R4, PT ;  /* 0x000000043900720c */ /* 0x000fe20003fa6270 */
[----:B------:R-:W-:Y:S01]  /*0b30*/  @!P6 IMAD.IADD R7, R7, 0x1, -R2 ;  /* 0x000000010707e824 */ /* 0x000fe200078e0a02 */
[----:B------:R-:W-:Y:S01]  /*0b40*/  SEL R8, RZ, 0x4, !P0 ;  /* 0x00000004ff087807 */ /* 0x000fe20004000000 */
[----:B------:R-:W-:Y:S01]  /*0b50*/  @!P3 IMAD.MOV R13, RZ, RZ, -R13 ;  /* 0x000000ffff0db224 */ /* 0x000fe200078e0a0d */
[----:B------:R-:W-:Y:S01]  /*0b60*/  LOP3.LUT R0, RZ, R39, RZ, 0x33, !PT ;  /* 0x00000027ff007212 */ /* 0x000fe200078e33ff */
[----:B------:R-:W-:Y:S01]  /*0b70*/  @!P4 IMAD.MOV R15, RZ, RZ, -R15 ;  /* 0x000000ffff0fc224 */ /* 0x000fe200078e0a0f */
[----:B------:R-:W-:Y:S01]  /*0b80*/  SEL R2, R8, RZ, !P5 ;  /* 0x000000ff08027207 */ /* 0x000fe20006800000 */
[----:B------:R-:W-:Y:S01]  /*0b90*/  @!P1 IMAD.MOV R7, RZ, RZ, -R7 ;  /* 0x000000ffff079224 */ /* 0x000fe200078e0a07 */
[----:B------:R-:W-:Y:S01]  /*0ba0*/  ISETP.NE.AND P5, PT, R39, RZ, PT ;  /* 0x000000ff2700720c */ /* 0x000fe20003fa5270 */
[----:B------:R-:W-:Y:S01]  /*0bb0*/  VIADD R28, R4, 0xffffffe0 ;  /* 0xffffffe0041c7836 */ /* 0x000fe20000000000 */
[----:B------:R-:W-:-:S02]  /*0bc0*/  @!P2 LOP3.LUT R7, RZ, R38, RZ, 0x33, !PT ;  /* 0x00000026ff07a212 */ /* 0x000fc400078e33ff */
[C---:B------:R-:W-:Y:S02]  /*0bd0*/  SEL R6, R0.reuse, R9, !P5 ;  /* 0x0000000900067207 */ /* 0x040fe40006800000 */
[----:B------:R-:W-:Y:S01]  /*0be0*/  SEL R9, R0, R11, !P5 ;  /* 0x0000000b00097207 */ /* 0x000fe20006800000 */
[----:B------:R-:W-:Y:S01]  /*0bf0*/  IMAD R11, R7, R5, RZ ;  /* 0x00000005070b7224 */ /* 0x000fe200078e02ff */
[----:B------:R-:W-:Y:S01]  /*0c00*/  ISETP.GE.AND P6, PT, R61, R4, PT ;  /* 0x000000043d00720c */ /* 0x000fe20003fc6270 */
[----:B------:R-:W-:Y:S01]  /*0c10*/  IMAD R6, R6, UR6, RZ ;  /* 0x0000000606067c24 */ /* 0x000fe2000f8e02ff */
[----:B------:R-:W-:Y:S01]  /*0c20*/  ISETP.NE.U32.AND P1, PT, R2, RZ, PT ;  /* 0x000000ff0200720c */ /* 0x000fe20003f25070 */
[----:B------:R-:W-:Y:S01]  /*0c30*/  IMAD.SHL.U32 R5, R11, 0x4, RZ ;  /* 0x000000040b057824 */ /* 0x000fe200078e00ff */
[----:B------:R-:W-:Y:S01]  /*0c40*/  SEL R12, R8, RZ, !P6 ;  /* 0x000000ff080c7207 */ /* 0x000fe20007000000 */
[----:B------:R-:W-:Y:S01]  /*0c50*/  IMAD R2, R34, R41, RZ ;  /* 0x0000002922027224 */ /* 0x000fe200078e02ff */
[----:B------:R-:W-:Y:S01]  /*0c60*/  SEL R16, R0, R13, !P5 ;  /* 0x0000000d00107207 */ /* 0x000fe20006800000 */
[----:B------:R-:W-:Y:S01]  /*0c70*/  IMAD R7, R9, UR6, RZ ;  /* 0x0000000609077c24 */ /* 0x000fe2000f8e02ff */
[----:B----4-:R-:W-:-:S02]  /*0c80*/  IADD3 R22, P3, PT, R5, UR12, RZ ;  /* 0x0000000c05167c10 */ /* 0x010fc4000ff7e0ff */
[----:B------:R-:W-:Y:S01]  /*0c90*/  ISETP.NE.U32.AND P4, PT, R12, RZ, PT ;  /* 0x000000ff0c00720c */ /* 0x000fe20003f85070 */
[----:B------:R-:W-:Y:S01]  /*0ca0*/  IMAD R9, R16, UR6, RZ ;  /* 0x0000000610097c24 */ /* 0x000fe2000f8e02ff */
[----:B------:R-:W-:Y:S02]  /*0cb0*/  LEA.HI.X.SX32 R17, R11, UR13, 0x2, P3 ;  /* 0x0000000d0b117c11 */ /* 0x000fe400098f16ff */
[-C--:B------:R-:W-:Y:S02]  /*0cc0*/  IADD3 R12, P3, PT, R49, R22.reuse, RZ ;  /* 0x00000016310c7210 */ /* 0x080fe40007f7e0ff */
[----:B------:R-:W-:Y:S01]  /*0cd0*/  SEL R10, R0, R15, !P5 ;  /* 0x0000000f000a7207 */ /* 0x000fe20006800000 */
[----:B------:R-:W-:Y:S01]  /*0ce0*/  IMAD.SHL.U32 R0, R2, 0x4, RZ ;  /* 0x0000000402007824 */ /* 0x000fe200078e00ff */
[-C--:B------:R-:W-:Y:S02]  /*0cf0*/  LEA.HI.X.SX32 R13, R54, R17.reuse, 0x2, P3 ;  /* 0x00000011360d7211 */ /* 0x080fe400018f16ff */
[-C--:B------:R-:W-:Y:S01]  /*0d00*/  IADD3 R24, P3, PT, R47, R22.reuse, RZ ;  /* 0x000000162f187210 */ /* 0x080fe20007f7e0ff */
[----:B------:R-:W-:Y:S01]  /*0d10*/  IMAD R10, R10, UR6, RZ ;  /* 0x000000060a0a7c24 */ /* 0x000fe2000f8e02ff */
[----:B------:R-:W-:Y:S01]  /*0d20*/  IADD3 R26, P5, PT, R48, R22, RZ ;  /* 0x00000016301a7210 */ /* 0x000fe20007fbe0ff */
[----:B------:R-:W-:Y:S01]  /*0d30*/  @!PT LDS RZ, [RZ] ;  /* 0x00000000fffff984 */ /* 0x000fe20000000800 */
[----:B------:R-:W-:Y:S01]  /*0d40*/  @!PT LDS RZ, [RZ] ;  /* 0x00000000fffff984 */ /* 0x000fe20000000800 */
[----:B------:R-:W-:Y:S01]  /*0d50*/  @!PT LDS RZ, [RZ] ;  /* 0x00000000fffff984 */ /* 0x000fe20000000800 */
[----:B------:R1:W-:Y:S01]  /*0d60*/  LDGSTS.E [R29], desc[UR10][R12.64], P1 ;  /* 0x000000000c1d7fae */ /* 0x0003e200089a100a */
[----:B------:R-:W-:-:S02]  /*0d70*/  LEA.HI.X.SX32 R25, R52, R17, 0x2, P3 ;  /* 0x0000001134197211 */ /* 0x000fc400018f16ff */
[-C--:B------:R-:W-:Y:S02]  /*0d80*/  LEA.HI.X.SX32 R27, R53, R17.reuse, 0x2, P5 ;  /* 0x00000011351b7211 */ /* 0x080fe400028f16ff */
[----:B------:R-:W-:Y:S02]  /*0d90*/  IADD3 R22, P3, PT, R46, R22, RZ ;  /* 0x000000162e167210 */ /* 0x000fe40007f7e0ff */
[----:B------:R-:W-:Y:S01]  /*0da0*/  IADD3 R14, P5, PT, R0, UR14, RZ ;  /* 0x0000000e000e7c10 */ /* 0x000fe2000ffbe0ff */
[----:B------:R2:W-:Y:S01]  /*0db0*/  LDGSTS.E [R29+0x800], desc[UR10][R26.64], P4 ;  /* 0x008000001a1d7fae */ /* 0x0005e2000a1a100a */
[----:B------:R-:W-:Y:S02]  /*0dc0*/  LEA.HI.X.SX32 R23, R50, R17, 0x2, P3 ;  /* 0x0000001132177211 */ /* 0x000fe400018f16ff */
[----:B------:R-:W-:Y:S01]  /*0dd0*/  LEA.HI.X.SX32 R15, R2, UR15, 0x2, P5 ;  /* 0x0000000f020f7c11 */ /* 0x000fe2000a8f16ff */
[----:B-1----:R-:W-:Y:S01]  /*0de0*/  IMAD.WIDE R12, R40, 0x4, R12 ;  /* 0x00000004280c7825 */ /* 0x002fe200078e020c */
[----:B------:R-:W-:-:S02]  /*0df0*/  LEA R20, P3, R6, R14, 0x2 ;  /* 0x0000000e06147211 */ /* 0x000fc400078610ff */
[-C--:B------:R-:W-:Y:S02]  /*0e00*/  LEA R18, P5, R7, R14.reuse, 0x2 ;  /* 0x0000000e07127211 */ /* 0x080fe400078a10ff */
[-C--:B------:R-:W-:Y:S02]  /*0e10*/  LEA.HI.X.SX32 R21, R6, R15.reuse, 0x2, P3 ;  /* 0x0000000f06157211 */ /* 0x080fe400018f16ff */
[-C--:B------:R-:W-:Y:S01]  /*0e20*/  LEA R16, P3, R9, R14.reuse, 0x2 ;  /* 0x0000000e09107211 */ /* 0x080fe200078610ff */
[----:B--2---:R-:W-:Y:S01]  /*0e30*/  IMAD.WIDE R26, R40, 0x4, R26 ;  /* 0x00000004281a7825 */ /* 0x004fe200078e021a */
[-C--:B------:R-:W-:Y:S02]  /*0e40*/  LEA.HI.X.SX32 R19, R7, R15.reuse, 0x2, P5 ;  /* 0x0000000f07137211 */ /* 0x080fe400028f16ff */
[----:B------:R-:W-:Y:S02]  /*0e50*/  LEA R14, P5, R10, R14, 0x2 ;  /* 0x0000000e0a0e7211 */ /* 0x000fe400078a10ff */
[----:B------:R-:W-:-:S02]  /*0e60*/  LEA.HI.X.SX32 R17, R9, R15, 0x2, P3 ;  /* 0x0000000f09117211 */ /* 0x000fc400018f16ff */
[----:B------:R-:W-:Y:S02]  /*0e70*/  LEA.HI.X.SX32 R15, R10, R15, 0x2, P5 ;  /* 0x0000000f0a0f7211 */ /* 0x000fe400028f16ff */
[-C--:B------:R-:W-:Y:S02]  /*0e80*/  ISETP.GE.AND P5, PT, R59, R4.reuse, PT ;  /* 0x000000043b00720c */ /* 0x080fe40003fa6270 */
[-C--:B------:R-:W-:Y:S02]  /*0e90*/  ISETP.GE.AND P2, PT, R32, R4.reuse, PT ;  /* 0x000000042000720c */ /* 0x080fe40003f46270 */
[----:B------:R-:W-:Y:S02]  /*0ea0*/  ISETP.GE.AND P6, PT, R34, R4, PT ;  /* 0x000000042200720c */ /* 0x000fe40003fc6270 */
[----:B------:R-:W-:Y:S02]  /*0eb0*/  ISETP.GE.AND P1, PT, R32, R28, PT ;  /* 0x0000001c2000720c */ /* 0x000fe40003f26270 */
[----:B------:R-:W-:-:S02]  /*0ec0*/  SEL R32, R8, RZ, !P5 ;  /* 0x000000ff08207207 */ /* 0x000fc40006800000 */
[-C--:B------:R-:W-:Y:S02]  /*0ed0*/  ISETP.GE.AND P5, PT, R57, R28.reuse, PT ;  /* 0x0000001c3900720c */ /* 0x080fe40003fa6270 */
[C---:B------:R-:W-:Y:S02]  /*0ee0*/  SEL R33, R8.reuse, RZ, !P2 ;  /* 0x000000ff08217207 */ /* 0x040fe40005000000 */
[----:B------:R-:W-:Y:S02]  /*0ef0*/  SEL R8, R8, RZ, !P6 ;  /* 0x000000ff08087207 */ /* 0x000fe40007000000 */
[-C--:B------:R-:W-:Y:S02]  /*0f00*/  ISETP.GE.AND P3, PT, R61, R28.reuse, PT ;  /* 0x0000001c3d00720c */ /* 0x080fe40003f66270 */
[-C--:B------:R-:W-:Y:S02]  /*0f10*/  ISETP.GE.AND P2, PT, R34, R28.reuse, PT ;  /* 0x0000001c2200720c */ /* 0x080fe40003f46270 */
[----:B------:R-:W-:-:S02]  /*0f20*/  ISETP.GE.AND P6, PT, R59, R28, PT ;  /* 0x0000001c3b00720c */ /* 0x000fc40003fc6270 */
[----:B------:R-:W-:Y:S02]  /*0f30*/  SEL R28, RZ, 0x4, P5 ;  /* 0x00000004ff1c7807 */ /* 0x000fe40002800000 */
[----:B------:R-:W-:Y:S02]  /*0f40*/  ISETP.NE.U32.AND P5, PT, R32, RZ, PT ;  /* 0x000000ff2000720c */ /* 0x000fe40003fa5070 */
[----:B------:R-:W-:Y:S02]  /*0f50*/  SEL R34, RZ, 0x4, P1 ;  /* 0x00000004ff227807 */ /* 0x000fe40000800000 */
[----:B------:R-:W-:Y:S02]  /*0f60*/  ISETP.NE.U32.AND P1, PT, R33, RZ, PT ;  /* 0x000000ff2100720c */ /* 0x000fe40003f25070 */
[----:B------:R-:W-:Y:S02]  /*0f70*/  SEL R32, RZ, 0x4, P3 ;  /* 0x00000004ff207807 */ /* 0x000fe40001800000 */
[----:B------:R-:W-:-:S02]  /*0f80*/  ISETP.GT.AND P3, PT, R3, 0x3f, PT ;  /* 0x0000003f0300780c */ /* 0x000fc40003f64270 */
[----:B------:R-:W-:Y:S02]  /*0f90*/  SEL R33, RZ, 0x4, P2 ;  /* 0x00000004ff217807 */ /* 0x000fe40001000000 */
[----:B------:R-:W-:Y:S01]  /*0fa0*/  ISETP.NE.U32.AND P2, PT, R8, RZ, PT ;  /* 0x000000ff0800720c */ /* 0x000fe20003f45070 */
[----:B------:R1:W-:Y:S01]  /*0fb0*/  LDGSTS.E [R29+0x1000], desc[UR10][R24.64], P5 ;  /* 0x01000000181d7fae */ /* 0x0003e2000a9a100a */
[----:B------:R-:W-:Y:S02]  /*0fc0*/  SEL R28, R28, RZ, P3 ;  /* 0x000000ff1c1c7207 */ /* 0x000fe40001800000 */
[----:B------:R-:W-:Y:S01]  /*0fd0*/  SEL R8, RZ, 0x4, P6 ;  /* 0x00000004ff087807 */ /* 0x000fe20003000000 */
[----:B------:R2:W-:Y:S01]  /*0fe0*/  LDGSTS.E [R29+0x1800], desc[UR10][R22.64], P1 ;  /* 0x01800000161d7fae */ /* 0x0005e200089a100a */
[----:B------:R-:W-:Y:S01]  /*0ff0*/  ISETP.NE.U32.AND P1, PT, R28, RZ, PT ;  /* 0x000000ff1c00720c */ /* 0x000fe20003f25070 */
[----:B------:R-:W-:Y:S01]  /*1000*/  VIADD R28, R44, UR5 ;  /* 0x000000052c1c7c36 */ /* 0x000fe20008000000 */
[----:B------:R-:W-:Y:S01]  /*1010*/  SEL R32, R32, RZ, P3 ;  /* 0x000000ff20207207 */ /* 0x000fe20001800000 */
[----:B------:R-:W0:Y:S01]  /*1020*/  LDGDEPBAR ;  /* 0x00000000000079af */ /* 0x000e220000000000 */
[----:B------:R-:W-:-:S02]  /*1030*/  SEL R8, R8, RZ, P3 ;  /* 0x000000ff08087207 */ /* 0x000fc40001800000 */
[----:B------:R-:W-:Y:S01]  /*1040*/  SEL R34, R34, RZ, P3 ;  /* 0x000000ff22227207 */ /* 0x000fe20001800000 */
[----:B------:R3:W-:Y:S01]  /*1050*/  LDGSTS.E [R28+0x4000], desc[UR10][R20.64], P2 ;  /* 0x04000000141c7fae */ /* 0x0007e200091a100a */
[----:B------:R-:W-:Y:S01]  /*1060*/  ISETP.NE.U32.AND P4, PT, R32, RZ, PT ;  /* 0x000000ff2000720c */ /* 0x000fe20003f85070 */
[----:B-1----:R-:W-:Y:S01]  /*1070*/  IMAD.WIDE R24, R40, 0x4, R24 ;  /* 0x0000000428187825 */ /* 0x002fe200078e0218 */
[----:B------:R-:W-:Y:S01]  /*1080*/  SEL R33, R33, RZ, P3 ;  /* 0x000000ff21217207 */ /* 0x000fe20001800000 */
[----:B------:R1:W-:Y:S01]  /*1090*/  LDGSTS.E [R28+0x4800], desc[UR10][R18.64], P2 ;  /* 0x04800000121c7fae */ /* 0x0003e200091a100a */
[----:B------:R-:W-:Y:S01]  /*10a0*/  ISETP.NE.U32.AND P3, PT, R8, RZ, PT ;  /* 0x000000ff0800720c */ /* 0x000fe20003f65070 */
[----:B------:R-:W-:Y:S01]  /*10b0*/  IMAD.SHL.U32 R8, R41, 0x20, RZ ;  /* 0x0000002029087824 */ /* 0x000fe200078e00ff */
[----:B------:R-:W-:Y:S01]  /*10c0*/  ISETP.NE.U32.AND P6, PT, R34, RZ, PT ;  /* 0x000000ff2200720c */ /* 0x000fe20003fc5070 */
[----:B------:R4:W-:Y:S01]  /*10d0*/  LDGSTS.E [R28+0x5000], desc[UR10][R16.64], P2 ;  /* 0x05000000101c7fae */ /* 0x0009e200091a100a */
[----:B------:R-:W-:Y:S01]  /*10e0*/  ISETP.NE.U32.AND P5, PT, R33, RZ, PT ;  /* 0x000000ff2100720c */ /* 0x000fe20003fa5070 */
[----:B--2---:R-:W-:-:S02]  /*10f0*/  IMAD.WIDE R22, R40, 0x4, R22 ;  /* 0x0000000428167825 */ /* 0x004fc400078e0216 */
[----:B------:R2:W-:Y:S02]  /*1100*/  LDGSTS.E [R28+0x5800], desc[UR10][R14.64], P2 ;  /* 0x058000000e1c7fae */ /* 0x0005e400091a100a */
[C---:B---3--:R-:W-:Y:S02]  /*1110*/  IMAD.WIDE R20, R8.reuse, 0x4, R20 ;  /* 0x0000000408147825 */ /* 0x048fe400078e0214 */
[----:B------:R-:W0:Y:S02]  /*1120*/  LDGDEPBAR ;  /* 0x00000000000079af */ /* 0x000e240000000000 */
[C---:B-1----:R-:W-:Y:S01]  /*1130*/  IMAD.WIDE R18, R8.reuse, 0x4, R18 ;  /* 0x0000000408127825 */ /* 0x042fe200078e0212 */
[----:B------:R-:W-:Y:S03]  /*1140*/  BAR.SYNC.DEFER_BLOCKING 0x0 ;  /* 0x0000000000007b1d */ /* 0x000fe60000010000 */
[----:B----4-:R-:W-:-:S04]  /*1150*/  IMAD.WIDE R16, R8, 0x4, R16 ;  /* 0x0000000408107825 */ /* 0x010fc800078e0210 */
[----:B--2---:R-:W-:Y:S01]  /*1160*/  IMAD.WIDE R14, R8, 0x4, R14 ;  /* 0x00000004080e7825 */ /* 0x004fe200078e020e */
[----:B------:R-:W-:Y:S01]  /*1170*/  @!PT LDS RZ, [RZ] ;  /* 0x00000000fffff984 */ /* 0x000fe20000000800 */
[----:B------:R-:W-:Y:S01]  /*1180*/  @!PT LDS RZ, [RZ] ;  /* 0x00000000fffff984 */ /* 0x000fe20000000800 */
[----:B------:R-:W-:Y:S01]  /*1190*/  @!PT LDS RZ, [RZ] ;  /* 0x00000000fffff984 */ /* 0x000fe20000000800 */
[----:B------:R1:W-:Y:S04]  /*11a0*/  LDGSTS.E [R29+0x2000], desc[UR10][R12.64], P1 ;  /* 0x020000000c1d7fae */ /* 0x0003e800089a100a */
[----:B------:R1:W-:Y:S04]  /*11b0*/  LDGSTS.E [R29+0x2800], desc[UR10][R26.64], P4 ;  /* 0x028000001a1d7fae */ /* 0x0003e8000a1a100a */
[----:B------:R1:W-:Y:S04]  /*11c0*/  LDGSTS.E [R29+0x3000], desc[UR10][R24.64], P3 ;  /* 0x03000000181d7fae */ /* 0x0003e800099a100a */
[----:B------:R1:W-:Y:S04]  /*11d0*/  LDGSTS.E [R29+0x3800], desc[UR10][R22.64], P6 ;  /* 0x03800000161d7fae */ /* 0x0003e8000b1a100a */
[----:B------:R-:W0:Y:S04]  /*11e0*/  LDGDEPBAR ;  /* 0x00000000000079af */ /* 0x000e280000000000 */
[----:B------:R1:W-:Y:S04]  /*11f0*/  LDGSTS.E [R28+0x6000], desc[UR10][R20.64], P5 ;  /* 0x06000000141c7fae */ /* 0x0003e8000a9a100a */
[----:B------:R1:W-:Y:S04]  /*1200*/  LDGSTS.E [R28+0x6800], desc[UR10][R18.64], P5 ;  /* 0x06800000121c7fae */ /* 0x0003e8000a9a100a */
[----:B------:R1:W-:Y:S04]  /*1210*/  LDGSTS.E [R28+0x7000], desc[UR10][R16.64], P5 ;  /* 0x07000000101c7fae */ /* 0x0003e8000a9a100a */
[----:B------:R1:W-:Y:S04]  /*1220*/  LDGSTS.E [R28+0x7800], desc[UR10][R14.64], P5 ;  /* 0x078000000e1c7fae */ /* 0x0003e8000a9a100a */
[----:B------:R-:W0:Y:S01]  /*1230*/  LDGDEPBAR ;  /* 0x00000000000079af */ /* 0x000e220000000000 */
[----:B------:R-:W-:Y:S05]  /*1240*/  @P0 BRA `(.L_x_0) ;  /* 0x0000000000180947 */ /* 0x000fea0003800000 */
[----:B------:R-:W-:Y:S01]  /*1250*/  IMAD.SHL.U32 R56, R35, 0x20, RZ ;  /* 0x0000002023387824 */ /* 0x000fe200078e00ff */
[----:B-1----:R-:W-:Y:S02]  /*1260*/  CS2R R20, SRZ ;  /* 0x0000000000147805 */ /* 0x002fe4000001ff00 */
[----:B------:R-:W-:Y:S02]  /*1270*/  CS2R R22, SRZ ;  /* 0x0000000000167805 */ /* 0x000fe4000001ff00 */
[----:B------:R-:W-:Y:S02]  /*1280*/  CS2R R28, SRZ ;  /* 0x00000000001c7805 */ /* 0x000fe4000001ff00 */
[----:B------:R-:W-:Y:S01]  /*1290*/  CS2R R30, SRZ ;  /* 0x00000000001e7805 */ /* 0x000fe2000001ff00 */
[----:B------:R-:W-:Y:S06]  /*12a0*/  BRA `(.L_x_1) ;  /* 0x0000000800cc7947 */ /* 0x000fec0003800000 */
.L_x_0:
[----:B-1----:R-:W-:Y:S01]  /*12b0*/  SHF.R.S32.HI R13, RZ, 0x1f, R54 ;  /* 0x0000001fff0d7819 */ /* 0x002fe20000011436 */
[----:B------:R-:W-:Y:S01]  /*12c0*/  IMAD.SHL.U32 R36, R8, 0x8, RZ ;  /* 0x0000000808247824 */ /* 0x000fe200078e00ff */
[----:B------:R-:W-:Y:S01]  /*12d0*/  SHF.R.S32.HI R42, RZ, 0x1f, R3 ;  /* 0x0000001fff2a7819 */ /* 0x000fe20000011403 */
[C---:B------:R-:W-:Y:S01]  /*12e0*/  IMAD.SHL.U32 R18, R35.reuse, 0x2, RZ ;  /* 0x0000000223127824 */ /* 0x040fe200078e00ff */
[----:B------:R-:W-:Y:S01]  /*12f0*/  SHF.L.U64.HI R54, R54, 0x2, R13 ;  /* 0x0000000236367819 */ /* 0x000fe2000001020d */
[C---:B------:R-:W-:Y:S01]  /*1300*/  IMAD.SHL.U32 R56, R35.reuse, 0x20, RZ ;  /* 0x0000002023387824 */ /* 0x040fe200078e00ff */
[----:B------:R-:W-:Y:S01]  /*1310*/  SHF.R.S32.HI R13, RZ, 0x1f, R52 ;  /* 0x0000001fff0d7819 */ /* 0x000fe20000011434 */
[----:B------:R-:W-:Y:S01]  /*1320*/  VIADD R4, R4, 0xffffffc0 ;  /* 0xffffffc004047836 */ /* 0x000fe20000000000 */
[----:B------:R-:W-:Y:S02]  /*1330*/  LOP3.LUT R16, R35, 0x7, RZ, 0xc0, !PT ;  /* 0x0000000723107812 */ /* 0x000fe400078ec0ff */
[----:B------:R-:W-:-:S02]  /*1340*/  CS2R R22, SRZ ;  /* 0x0000000000167805 */ /* 0x000fc4000001ff00 */
[----:B------:R-:W-:Y:S02]  /*1350*/  SHF.R.S32.HI R14, RZ, 0x1f, R53 ;  /* 0x0000001fff0e7819 */ /* 0x000fe40000011435 */
[----:B------:R-:W-:Y:S02]  /*1360*/  CS2R R28, SRZ ;  /* 0x00000000001c7805 */ /* 0x000fe4000001ff00 */
[----:B------:R-:W-:Y:S01]  /*1370*/  SHF.L.U64.HI R52, R52, 0x2, R13 ;  /* 0x0000000234347819 */ /* 0x000fe2000001020d */
[----:B------:R-:W-:Y:S01]  /*1380*/  UMOV UR4, URZ ;  /* 0x000000ff00047c82 */ /* 0x000fe20008000000 */
[----:B------:R-:W-:Y:S01]  /*1390*/  SHF.R.S32.HI R13, RZ, 0x1f, R8 ;  /* 0x0000001fff0d7819 */ /* 0x000fe20000011408 */
[----:B------:R-:W-:Y:S01]  /*13a0*/  UMOV UR6, 0x1 ;  /* 0x0000000100067882 */ /* 0x000fe20000000000 */
[----:B------:R-:W-:Y:S01]  /*13b0*/  LEA.HI R42, R42, R3, RZ, 0x5 ;  /* 0x000000032a2a7211 */ /* 0x000fe200078f28ff */
[----:B------:R-:W-:Y:S01]  /*13c0*/  IMAD.SHL.U32 R3, R16, 0x10, RZ ;  /* 0x0000001010037824 */ /* 0x000fe200078e00ff */
[----:B------:R-:W-:Y:S01]  /*13d0*/  SHF.L.U64.HI R53, R53, 0x2, R14 ;  /* 0x0000000235357819 */ /* 0x000fe2000001020e */
[----:B------:R-:W-:Y:S01]  /*13e0*/  UMOV UR7, 0xffffffff ;  /* 0xffffffff00077882 */ /* 0x000fe20000000000 */
[----:B------:R-:W-:-:S02]  /*13f0*/  SHF.R.S32.HI R15, RZ, 0x1f, R50 ;  /* 0x0000001fff0f7819 */ /* 0x000fc40000011432 */
[----:B------:R-:W-:Y:S02]  /*1400*/  SHF.R.S32.HI R17, RZ, 0x1f, R2 ;  /* 0x0000001fff117819 */ /* 0x000fe40000011402 */
[----:B------:R-:W-:Y:S02]  /*1410*/  SHF.R.S32.HI R14, RZ, 0x1f, R9 ;  /* 0x0000001fff0e7819 */ /* 0x000fe40000011409 */
[----:B------:R-:W-:Y:S02]  /*1420*/  SHF.L.U64.HI R19, R8, 0x3, R13 ;  /* 0x0000000308137819 */ /* 0x000fe4000001020d */
[----:B------:R-:W-:Y:S02]  /*1430*/  LEA R32, P1, R9, R36, 0x2 ;  /* 0x0000002409207211 */ /* 0x000fe400078210ff */
[----:B------:R-:W-:Y:S02]  /*1440*/  SHF.R.S32.HI R12, RZ, 0x1f, R11 ;  /* 0x0000001fff0c7819 */ /* 0x000fe4000001140b */
[----:B------:R-:W-:-:S02]  /*1450*/  SHF.L.U64.HI R50, R50, 0x2, R15 ;  /* 0x0000000232327819 */ /* 0x000fc4000001020f */
[----:B------:R-:W-:Y:S02]  /*1460*/  SHF.L.U64.HI R2, R2, 0x2, R17 ;  /* 0x0000000202027819 */ /* 0x000fe40000010211 */
[----:B------:R-:W-:Y:S02]  /*1470*/  LEA.HI.X R14, R9, R19, R14, 0x2, P1 ;  /* 0x00000013090e7211 */ /* 0x000fe400008f140e */
[----:B------:R-:W-:Y:S02]  /*1480*/  LOP3.LUT R18, R3, 0x30, R18, 0x78, !PT ;  /* 0x0000003003127812 */ /* 0x000fe400078e7812 */
[----:B------:R-:W-:Y:S02]  /*1490*/  SHF.R.S32.HI R17, RZ, 0x1f, R10 ;  /* 0x0000001fff117819 */ /* 0x000fe4000001140a */
[----:B------:R-:W-:Y:S02]  /*14a0*/  LEA R15, P0, R10, R36, 0x2 ;  /* 0x000000240a0f7211 */ /* 0x000fe400078010ff */
[----:B------:R-:W-:-:S02]  /*14b0*/  LOP3.LUT R3, R35, 0x3, RZ, 0xc0, !PT ;  /* 0x0000000323037812 */ /* 0x000fc400078ec0ff */
[----:B------:R-:W-:Y:S02]  /*14c0*/  LOP3.LUT R9, R56, 0xc00, RZ, 0xc0, !PT ;  /* 0x00000c0038097812 */ /* 0x000fe400078ec0ff */
[----:B------:R-:W-:Y:S01]  /*14d0*/  LOP3.LUT R30, R30, 0xc0, RZ, 0xc0, !PT ;  /* 0x000000c01e1e7812 */ /* 0x000fe200078ec0ff */
[----:B------:R-:W-:Y:S01]  /*14e0*/  IMAD R3, R3, 0x120, RZ ;  /* 0x0000012003037824 */ /* 0x000fe200078e02ff */
[----:B------:R-:W-:Y:S01]  /*14f0*/  SHF.L.U64.HI R11, R11, 0x2, R12 ;  /* 0x000000020b0b7819 */ /* 0x000fe2000001020c */
[----:B------:R-:W-:Y:S01]  /*1500*/  IMAD R9, R16, 0x80, R9 ;  /* 0x0000008010097824 */ /* 0x000fe200078e0209 */
[----:B------:R-:W-:Y:S02]  /*1510*/  SHF.R.S32.HI R20, RZ, 0x1f, R7 ;  /* 0x0000001fff147819 */ /* 0x000fe40000011407 */
[----:B------:R-:W-:Y:S01]  /*1520*/  LEA R34, P2, R7, R36, 0x2 ;  /* 0x0000002407227211 */ /* 0x000fe200078410ff */
[----:B------:R-:W-:Y:S01]  /*1530*/  IMAD.IADD R37, R9, 0x1, R18 ;  /* 0x0000000109257824 */ /* 0x000fe200078e0212 */
[----:B------:R-:W-:-:S02]  /*1540*/  LEA.HI.X R12, R10, R19, R17, 0x2, P0 ;  /* 0x000000130a0c7211 */ /* 0x000fc400000f1411 */
[----:B------:R-:W-:Y:S02]  /*1550*/  SHF.R.S32.HI R17, RZ, 0x1f, R6 ;  /* 0x0000001fff117819 */ /* 0x000fe40000011406 */
[----:B------:R-:W-:Y:S02]  /*1560*/  LEA R36, P0, R6, R36, 0x2 ;  /* 0x0000002406247211 */ /* 0x000fe400078010ff */
[----:B------:R-:W-:Y:S02]  /*1570*/  LOP3.LUT R30, R30, 0x1c, R35, 0xf8, !PT ;  /* 0x0000001c1e1e7812 */ /* 0x000fe400078ef823 */
[----:B------:R-:W-:Y:S02]  /*1580*/  LEA R5, P4, R40, R5, 0x3 ;  /* 0x0000000528057211 */ /* 0x000fe400078818ff */
[----:B------:R-:W-:Y:S02]  /*1590*/  SHF.R.S32.HI R51, RZ, 0x1f, R40 ;  /* 0x0000001fff337819 */ /* 0x000fe40000011428 */
[----:B------:R-:W-:-:S02]  /*15a0*/  LEA.HI.X R7, R7, R19, R20, 0x2, P2 ;  /* 0x0000001307077211 */ /* 0x000fc400010f1414 */
[----:B------:R-:W-:Y:S02]  /*15b0*/  CS2R R20, SRZ ;  /* 0x0000000000147805 */ /* 0x000fe4000001ff00 */
[----:B------:R-:W-:Y:S02]  /*15c0*/  IADD3 R34, P2, PT, R34, UR14, RZ ;  /* 0x0000000e22227c10 */ /* 0x000fe4000ff5e0ff */
[----:B------:R-:W-:Y:S02]  /*15d0*/  LEA.HI.X R17, R6, R19, R17, 0x2, P0 ;  /* 0x0000001306117211 */ /* 0x000fe400000f1411 */
[----:B------:R-:W-:Y:S02]  /*15e0*/  SHF.R.S32.HI R42, RZ, 0x5, R42 ;  /* 0x00000005ff2a7819 */ /* 0x000fe4000001142a */
[----:B------:R-:W-:Y:S02]  /*15f0*/  LOP3.LUT R3, R3, R30, RZ, 0x3c, !PT ;  /* 0x0000001e03037212 */ /* 0x000fe400078e3cff */
[----:B------:R-:W-:-:S02]  /*1600*/  CS2R R30, SRZ ;  /* 0x00000000001e7805 */ /* 0x000fc4000001ff00 */
[----:B------:R-:W-:Y:S01]  /*1610*/  IADD3 R5, P5, PT, R5, UR12, RZ ;  /* 0x0000000c05057c10 */ /* 0x000fe2000ffbe0ff */
[----:B------:R-:W-:Y:S01]  /*1620*/  VIADD R60, R42, 0xfffffffe ;  /* 0xfffffffe2a3c7836 */ /* 0x000fe20000000000 */
[----:B------:R-:W-:Y:S02]  /*1630*/  IADD3 R10, P0, PT, R15, UR14, RZ ;  /* 0x0000000e0f0a7c10 */ /* 0x000fe4000ff1e0ff */
[----:B------:R-:W-:Y:S02]  /*1640*/  IADD3 R32, P1, PT, R32, UR14, RZ ;  /* 0x0000000e20207c10 */ /* 0x000fe4000ff3e0ff */
[----:B------:R-:W-:Y:S02]  /*1650*/  IADD3 R36, P3, PT, R36, UR14, RZ ;  /* 0x0000000e24247c10 */ /* 0x000fe4000ff7e0ff */
[----:B------:R-:W-:Y:S02]  /*1660*/  LEA.HI.X R6, R40, R11, R51, 0x3, P4 ;  /* 0x0000000b28067211 */ /* 0x000fe400020f1c33 */
[----:B------:R-:W-:-:S02]  /*1670*/  IADD3.X R33, PT, PT, R7, UR15, RZ, P2, !PT ;  /* 0x0000000f07217c10 */ /* 0x000fc400097fe4ff */
[C---:B------:R-:W-:Y:S01]  /*1680*/  SHF.L.U64.HI R7, R8.reuse, 0x2, R13 ;  /* 0x0000000208077819 */ /* 0x040fe2000001020d */
[----:B------:R-:W-:Y:S01]  /*1690*/  IMAD.SHL.U32 R8, R8, 0x4, RZ ;  /* 0x0000000408087824 */ /* 0x000fe200078e00ff */
[----:B------:R-:W-:Y:S02]  /*16a0*/  IADD3.X R9, PT, PT, R12, UR15, RZ, P0, !PT ;  /* 0x0000000f0c097c10 */ /* 0x000fe400087fe4ff */
[----:B------:R-:W-:Y:S02]  /*16b0*/  IADD3.X R11, PT, PT, R14, UR15, RZ, P1, !PT ;  /* 0x0000000f0e0b7c10 */ /* 0x000fe40008ffe4ff */
[----:B------:R-:W-:Y:S02]  /*16c0*/  IADD3.X R35, PT, PT, R17, UR15, RZ, P3, !PT ;  /* 0x0000000f11237c10 */ /* 0x000fe40009ffe4ff */
[----:B------:R-:W-:Y:S02]  /*16d0*/  IADD3.X R6, PT, PT, R6, UR13, RZ, P5, !PT ;  /* 0x0000000d06067c10 */ /* 0x000fe4000affe4ff */
[----:B------:R-:W-:-:S02]  /*16e0*/  SHF.L.U64.HI R51, R40, 0x2, R51 ;  /* 0x0000000228337819 */ /* 0x000fc40000010233 */
[----:B------:R-:W-:Y:S02]  /*16f0*/  LOP3.LUT R58, R3, 0x20, RZ, 0x3c, !PT ;  /* 0x00000020033a7812 */ /* 0x000fe400078e3cff */
[----:B------:R-:W-:-:S07]  /*1700*/  LOP3.LUT R41, R37, 0x40, RZ, 0x3c, !PT ;  /* 0x0000004025297812 */ /* 0x000fce00078e3cff */
.L_x_2:
[----:B------:R-:W-:-:S04]  /*1710*/  DEPBAR.LE SB0, 0x2 ;  /* 0x000080800000791a */ /* 0x000fc80000000000 */
[----:B------:R-:W-:Y:S01]  /*1720*/  UIADD3 UR7, UPT, UPT, UR7, 0x1, URZ ;  /* 0x0000000107077890 */ /* 0x000fe2000fffe0ff */
[----:B------:R-:W-:Y:S01]  /*1730*/  BAR.SYNC.DEFER_BLOCKING 0x0 ;  /* 0x0000000000007b1d */ /* 0x000fe20000010000 */
[----:B------:R-:W-:Y:S01]  /*1740*/  ISETP.GE.AND P1, PT, R57, R4, PT ;  /* 0x000000043900720c */ /* 0x000fe20003f26270 */
[----:B------:R-:W-:Y:S01]  /*1750*/  UIADD3 UR6, UPT, UPT, UR6, 0x1, URZ ;  /* 0x0000000106067890 */ /* 0x000fe2000fffe0ff */
[----:B------:R-:W-:Y:S01]  /*1760*/  ISETP.LE.AND P0, PT, R60, UR4, PT ;  /* 0x000000043c007c0c */ /* 0x000fe2000bf03270 */
[----:B------:R-:W-:Y:S02]  /*1770*/  UISETP.GT.AND UP0, UPT, UR7, 0x1, UPT ;  /* 0x000000010700788c */ /* 0x000fe4000bf04270 */
[----:B------:R-:W-:Y:S02]  /*1780*/  UIADD3 UR4, UPT, UPT, UR4, 0x1, URZ ;  /* 0x0000000104047890 */ /* 0x000fe4000fffe0ff */
[----:B------:R-:W-:Y:S02]  /*1790*/  USEL UR7, UR7, URZ, !UP0 ;  /* 0x000000ff07077287 */ /* 0x000fe4000c000000 */
[----:B------:R-:W-:-:S02]  /*17a0*/  UISETP.GT.AND UP0, UPT, UR6, 0x1, UPT ;  /* 0x000000010600788c */ /* 0x000fc4000bf04270 */
[----:B------:R-:W-:Y:S02]  /*17b0*/  ULEA UR8, UR7, UR5, 0xd ;  /* 0x0000000507087291 */ /* 0x000fe4000f8e68ff */
[----:B------:R-:W-:-:S04]  /*17c0*/  USEL UR6, UR6, URZ, !UP0 ;  /* 0x000000ff06067287 */ /* 0x000fc8000c000000 */
[----:B------:R-:W-:-:S03]  /*17d0*/  ULEA UR9, UR6, UR5, 0xd ;  /* 0x0000000506097291 */ /* 0x000fc6000f8e68ff */
[----:B------:R-:W-:Y:S04]  /*17e0*/  LDS R24, [R3+UR8] ;  /* 0x0000000803187984 */ /* 0x000fe80008000800 */
[----:B------:R-:W-:Y:S04]  /*17f0*/  LDS R26, [R3+UR8+0x400] ;  /* 0x00040008031a7984 */ /* 0x000fe80008000800 */
[----:B------:R-:W-:Y:S04]  /*1800*/  LDS R25, [R58+UR8] ;  /* 0x000000083a197984 */ /* 0x000fe80008000800 */
[----:B------:R-:W-:Y:S04]  /*1810*/  LDS R27, [R58+UR8+0x400] ;  /* 0x000400083a1b7984 */ /* 0x000fe80008000800 */
[----:B------:R-:W1:Y:S04]  /*1820*/  LDSM.16.M88.4 R12, [R37+UR8+0x4000] ;  /* 0x00400008250c783b */ /* 0x000e680008000200 */
[----:B------:R-:W2:Y:S01]  /*1830*/  LDSM.16.M88.4 R16, [R37+UR8+0x5000] ;  /* 0x005000082510783b */ /* 0x000ea20008000200 */
[C---:B-1----:R-:W-:Y:S03]  /*1840*/  HMMA.1688.F32.TF32 R20, R24.reuse, R12, R20 ;  /* 0x0000000c1814723c */ /* 0x042fe60000081014 */
[----:B------:R-:W-:Y:S04]  /*1850*/  LDS R12, [R3+UR8+0x1000] ;  /* 0x00100008030c7984 */ /* 0x000fe80008000800 */
[----:B------:R-:W-:Y:S01]  /*1860*/  LDS R13, [R58+UR8+0x1000] ;  /* 0x001000083a0d7984 */ /* 0x000fe20008000800 */
[----:B--2---:R-:W-:Y:S03]  /*1870*/  HMMA.1688.F32.TF32 R28, R24, R16, R28 ;  /* 0x00000010181c723c */ /* 0x004fe6000008101c */
[----:B------:R-:W-:Y:S04]  /*1880*/  LDS R24, [R3+UR8+0x800] ;  /* 0x0008000803187984 */ /* 0x000fe80008000800 */
[----:B------:R-:W-:Y:S04]  /*1890*/  LDS R26, [R3+UR8+0xc00] ;  /* 0x000c0008031a7984 */ /* 0x000fe80008000800 */
[----:B------:R-:W-:Y:S04]  /*18a0*/  LDS R25, [R58+UR8+0x800] ;  /* 0x000800083a197984 */ /* 0x000fe80008000800 */
[----:B------:R-:W1:Y:S02]  /*18b0*/  LDS R27, [R58+UR8+0xc00] ;  /* 0x000c00083a1b7984 */ /* 0x000e640008000800 */
[C---:B-1----:R-:W-:Y:S02]  /*18c0*/  HMMA.1688.F32.TF32 R20, R24.reuse, R14, R20 ;  /* 0x0000000e1814723c */ /* 0x042fe40000081014 */
[----:B------:R-:W-:Y:S04]  /*18d0*/  LDS R14, [R3+UR8+0x1400] ;  /* 0x00140008030e7984 */ /* 0x000fe80008000800 */
[----:B------:R-:W-:Y:S02]  /*18e0*/  LDS R15, [R58+UR8+0x1400] ;  /* 0x001400083a0f7984 */ /* 0x000fe40008000800 */
[----:B------:R-:W-:Y:S02]  /*18f0*/  HMMA.1688.F32.TF32 R24, R24, R18, R28 ;  /* 0x000000121818723c */ /* 0x000fe4000008101c */
[----:B------:R-:W1:Y:S04]  /*1900*/  LDSM.16.M88.4 R16, [R41+UR8+0x4000] ;  /* 0x004000082910783b */ /* 0x000e680008000200 */
[----:B------:R-:W2:Y:S06]  /*1910*/  LDSM.16.M88.4 R28, [R41+UR8+0x5000] ;  /* 0x00500008291c783b */ /* 0x000eac0008000200 */
[----:B-1----:R-:W-:Y:S01]  /*1920*/  HMMA.1688.F32.TF32 R20, R12, R16, R20 ;  /* 0x000000100c14723c */ /* 0x002fe20000081014 */
[----:B------:R-:W-:-:S05]  /*1930*/  IADD3 R16, P2, PT, R49, R5, RZ ;  /* 0x0000000531107210 */ /* 0x000fca0007f5e0ff */
[----:B------:R-:W-:Y:S02]  /*1940*/  IMAD.X R17, R6, 0x1, R54, P2 ;  /* 0x0000000106117824 */ /* 0x000fe400010e0636 */
[----:B--2---:R-:W-:Y:S01]  /*1950*/  HMMA.1688.F32.TF32 R24, R12, R28, R24 ;  /* 0x0000001c0c18723c */ /* 0x004fe20000081018 */
[----:B------:R-:W-:Y:S01]  /*1960*/  SEL R12, RZ, 0x4, P1 ;  /* 0x00000004ff0c7807 */ /* 0x000fe20000800000 */
[----:B------:R-:W-:Y:S01]  /*1970*/  LDS R14, [R3+UR8+0x1c00] ;  /* 0x001c0008030e7984 */ /* 0x000fe20008000800 */
[----:B------:R-:W-:Y:S01]  /*1980*/  ISETP.GE.AND P1, PT, R61, R4, PT ;  /* 0x000000043d00720c */ /* 0x000fe20003f26270 */
[----:B------:R-:W-:Y:S01]  /*1990*/  VIADD R28, R45, UR9 ;  /* 0x000000092d1c7c36 */ /* 0x000fe20008000000 */
[----:B------:R-:W-:Y:S01]  /*19a0*/  SEL R12, R12, RZ, !P0 ;  /* 0x000000ff0c0c7207 */ /* 0x000fe20004000000 */
[----:B------:R-:W-:Y:S01]  /*19b0*/  LDS R15, [R58+UR8+0x1c00] ;  /* 0x001c00083a0f7984 */ /* 0x000fe20008000800 */
[----:B------:R-:W-:Y:S02]  /*19c0*/  SEL R13, RZ, 0x4, P1 ;  /* 0x00000004ff0d7807 */ /* 0x000fe40000800000 */
[----:B------:R-:W-:Y:S01]  /*19d0*/  ISETP.NE.U32.AND P1, PT, R12, RZ, PT ;  /* 0x000000ff0c00720c */ /* 0x000fe20003f25070 */
[----:B------:R-:W1:Y:S01]  /*19e0*/  S2R R29, SR_TID.X ;  /* 0x00000000001d7919 */ /* 0x000e620000002100 */
[----:B------:R-:W-:Y:S01]  /*19f0*/  SEL R13, R13, RZ, !P0 ;  /* 0x000000ff0d0d7207 */ /* 0x000fe20004000000 */
[----:B------:R-:W-:Y:S03]  /*1a00*/  LDS R12, [R3+UR8+0x1800] ;  /* 0x00180008030c7984 */ /* 0x000fe60008000800 */
[----:B------:R-:W-:-:S02]  /*1a10*/  ISETP.NE.U32.AND P2, PT, R13, RZ, PT ;  /* 0x000000ff0d00720c */ /* 0x000fc40003f45070 */
[----:B------:R-:W2:Y:S01]  /*1a20*/  LDS R13, [R58+UR8+0x1800] ;  /* 0x001800083a0d7984 */ /* 0x000ea20008000800 */
[----:B------:R-:W-:Y:S01]  /*1a30*/  BAR.SYNC.DEFER_BLOCKING 0x0 ;  /* 0x0000000000007b1d */ /* 0x000fe20000010000 */
[----:B-1----:R-:W-:-:S05]  /*1a40*/  LEA.HI R29, R29, 0x18, RZ, 0x1a ;  /* 0x000000181d1d7811 */ /* 0x002fca00078fd0ff */
[----:B------:R-:W-:Y:S01]  /*1a50*/  @!PT LDS RZ, [RZ] ;  /* 0x00000000fffff984 */ /* 0x000fe20000000800 */
[----:B------:R-:W-:Y:S01]  /*1a60*/  @!PT LDS RZ, [RZ] ;  /* 0x00000000fffff984 */ /* 0x000fe20000000800 */
[----:B------:R-:W-:Y:S01]  /*1a70*/  @!PT LDS RZ, [RZ] ;  /* 0x00000000fffff984 */ /* 0x000fe20000000800 */
[----:B------:R1:W-:Y:S02]  /*1a80*/  LDGSTS.E [R28], desc[UR10][R16.64], P1 ;  /* 0x00000000101c7fae */ /* 0x0003e400089a100a */
[----:B-1----:R-:W-:Y:S01]  /*1a90*/  IADD3 R16, P1, PT, R48, R5, RZ ;  /* 0x0000000530107210 */ /* 0x002fe20007f3e0ff */
[----:B--2---:R-:W-:Y:S01]  /*1aa0*/  HMMA.1688.F32.TF32 R20, R12, R18, R20 ;  /* 0x000000120c14723c */ /* 0x004fe20000081014 */
[----:B------:R-:W-:-:S03]  /*1ab0*/  VIADD R18, R44, UR9 ;  /* 0x000000092c127c36 */ /* 0x000fc60008000000 */
[----:B------:R-:W-:Y:S01]  /*1ac0*/  IMAD.X R17, R6, 0x1, R53, P1 ;  /* 0x0000000106117824 */ /* 0x000fe200008e0635 */
[----:B------:R-:W-:-:S04]  /*1ad0*/  ISETP.GE.AND P1, PT, R59, R4, PT ;  /* 0x000000043b00720c */ /* 0x000fc80003f26270 */
[----:B------:R1:W-:Y:S02]  /*1ae0*/  LDGSTS.E [R28+0x800], desc[UR10][R16.64], P2 ;  /* 0x00800000101c7fae */ /* 0x0003e400091a100a */
[----:B-1----:R-:W-:Y:S02]  /*1af0*/  SEL R16, RZ, 0x4, P1 ;  /* 0x00000004ff107807 */ /* 0x002fe40000800000 */
[----:B------:R-:W-:Y:S02]  /*1b00*/  ISETP.GE.AND P1, PT, R29, R4, PT ;  /* 0x000000041d00720c */ /* 0x000fe40003f26270 */
[----:B------:R-:W-:Y:S01]  /*1b10*/  SEL R16, R16, RZ, !P0 ;  /* 0x000000ff10107207 */ /* 0x000fe20004000000 */
[----:B------:R-:W1:Y:S03]  /*1b20*/  S2R R29, SR_TID.X ;  /* 0x00000000001d7919 */ /* 0x000e660000002100 */
[----:B------:R-:W-:-:S02]  /*1b30*/  ISETP.NE.U32.AND P2, PT, R16, RZ, PT ;  /* 0x000000ff1000720c */ /* 0x000fc40003f45070 */
[----:B------:R-:W-:-:S04]  /*1b40*/  SEL R16, RZ, 0x4, P1 ;  /* 0x00000004ff107807 */ /* 0x000fc80000800000 */
[----:B------:R-:W-:-:S04]  /*1b50*/  SEL R16, R16, RZ, !P0 ;  /* 0x000000ff10107207 */ /* 0x000fc80004000000 */
[----:B------:R-:W-:Y:S02]  /*1b60*/  ISETP.NE.U32.AND P1, PT, R16, RZ, PT ;  /* 0x000000ff1000720c */ /* 0x000fe40003f25070 */
[----:B------:R-:W-:-:S05]  /*1b70*/  IADD3 R16, P3, PT, R47, R5, RZ ;  /* 0x000000052f107210 */ /* 0x000fca0007f7e0ff */
[----:B------:R-:W-:-:S05]  /*1b80*/  IMAD.X R17, R6, 0x1, R52, P3 ;  /* 0x0000000106117824 */ /* 0x000fca00018e0634 */
[----:B------:R2:W-:Y:S01]  /*1b90*/  LDGSTS.E [R28+0x1000], desc[UR10][R16.64], P2 ;  /* 0x01000000101c7fae */ /* 0x0005e200091a100a */
[----:B-1----:R-:W-:Y:S02]  /*1ba0*/  LOP3.LUT R29, R29, 0x1f, RZ, 0xc0, !PT ;  /* 0x0000001f1d1d7812 */ /* 0x002fe400078ec0ff */
[-C--:B--2---:R-:W-:Y:S02]  /*1bb0*/  IADD3 R16, P2, PT, R46, R5.reuse, RZ ;  /* 0x000000052e107210 */ /* 0x084fe40007f5e0ff */
[----:B------:R-:W-:-:S03]  /*1bc0*/  LEA R5, P5, R40, R5, 0x2 ;  /* 0x0000000528057211 */ /* 0x000fc600078a10ff */
[C---:B------:R-:W-:Y:S02]  /*1bd0*/  IMAD.X R17, R6.reuse, 0x1, R50, P2 ;  /* 0x0000000106117824 */ /* 0x040fe400010e0632 */
[----:B------:R-:W-:-:S03]  /*1be0*/  IMAD.X R6, R6, 0x1, R51, P5 ;  /* 0x0000000106067824 */ /* 0x000fc600028e0633 */
[----:B------:R1:W-:Y:S01]  /*1bf0*/  LDGSTS.E [R28+0x1800], desc[UR10][R16.64], P1 ;  /* 0x01800000101c7fae */ /* 0x0003e200089a100a */
[----:B------:R-:W-:Y:S01]  /*1c00*/  ISETP.GE.AND P1, PT, R29, R4, PT ;  /* 0x000000041d00720c */ /* 0x000fe20003f26270 */
[----:B------:R-:W-:Y:S02]  /*1c10*/  VIADD R4, R4, 0xffffffe0 ;  /* 0xffffffe004047836 */ /* 0x000fe40000000000 */
[----:B------:R-:W0:Y:S01]  /*1c20*/  LDGDEPBAR ;  /* 0x00000000000079af */ /* 0x000e220000000000 */
[----:B------:R-:W-:-:S04]  /*1c30*/  SEL R29, RZ, 0x4, P1 ;  /* 0x00000004ff1d7807 */ /* 0x000fc80000800000 */
[----:B------:R-:W-:Y:S02]  /*1c40*/  SEL R29, R29, RZ, !P0 ;  /* 0x000000ff1d1d7207 */ /* 0x000fe40004000000 */
[----:B-1----:R-:W-:Y:S02]  /*1c50*/  IADD3 R16, P1, PT, R0, R36, RZ ;  /* 0x0000002400107210 */ /* 0x002fe40007f3e0ff */
[----:B------:R-:W-:Y:S02]  /*1c60*/  ISETP.NE.U32.AND P0, PT, R29, RZ, PT ;  /* 0x000000ff1d00720c */ /* 0x000fe40003f05070 */
[----:B------:R-:W-:Y:S01]  /*1c70*/  IADD3 R36, P4, PT, R36, R8, RZ ;  /* 0x0000000824247210 */ /* 0x000fe20007f9e0ff */
[C---:B------:R-:W-:Y:S01]  /*1c80*/  IMAD.X R17, R35.reuse, 0x1, R2, P1 ;  /* 0x0000000123117824 */ /* 0x040fe200008e0602 */
[----:B------:R-:W-:Y:S03]  /*1c90*/  HMMA.1688.F32.TF32 R28, R12, R30, R24 ;  /* 0x0000001e0c1c723c */ /* 0x000fe60000081018 */
[----:B------:R-:W-:-:S06]  /*1ca0*/  IMAD.X R35, R35, 0x1, R7, P4 ;  /* 0x0000000123237824 */ /* 0x000fcc00020e0607 */
[----:B------:R1:W-:Y:S02]  /*1cb0*/  LDGSTS.E [R18+0x4000], desc[UR10][R16.64], P0 ;  /* 0x0400000010127fae */ /* 0x0003e400081a100a */
[----:B-1----:R-:W-:Y:S02]  /*1cc0*/  IADD3 R16, P1, PT, R0, R34, RZ ;  /* 0x0000002200107210 */ /* 0x002fe40007f3e0ff */
[----:B------:R-:W-:-:S03]  /*1cd0*/  IADD3 R34, P3, PT, R34, R8, RZ ;  /* 0x0000000822227210 */ /* 0x000fc60007f7e0ff */
[C---:B------:R-:W-:Y:S02]  /*1ce0*/  IMAD.X R17, R33.reuse, 0x1, R2, P1 ;  /* 0x0000000121117824 */ /* 0x040fe400008e0602 */
[----:B------:R-:W-:-:S03]  /*1cf0*/  IMAD.X R33, R33, 0x1, R7, P3 ;  /* 0x0000000121217824 */ /* 0x000fc600018e0607 */
[----:B------:R1:W-:Y:S02]  /*1d00*/  LDGSTS.E [R18+0x4800], desc[UR10][R16.64], P0 ;  /* 0x0480000010127fae */ /* 0x0003e400081a100a */
[----:B-1----:R-:W-:Y:S02]  /*1d10*/  IADD3 R16, P1, PT, R0, R32, RZ ;  /* 0x0000002000107210 */ /* 0x002fe40007f3e0ff */
[----:B------:R-:W-:-:S03]  /*1d20*/  IADD3 R32, P2, PT, R32, R8, RZ ;  /* 0x0000000820207210 */ /* 0x000fc60007f5e0ff */
[C---:B------:R-:W-:Y:S02]  /*1d30*/  IMAD.X R17, R11.reuse, 0x1, R2, P1 ;  /* 0x000000010b117824 */ /* 0x040fe400008e0602 */
[----:B------:R-:W-:-:S03]  /*1d40*/  IMAD.X R11, R11, 0x1, R7, P2 ;  /* 0x000000010b0b7824 */ /* 0x000fc600010e0607 */
[----:B------:R1:W-:Y:S02]  /*1d50*/  LDGSTS.E [R18+0x5000], desc[UR10][R16.64], P0 ;  /* 0x0500000010127fae */ /* 0x0003e400081a100a */
[----:B-1----:R-:W-:-:S05]  /*1d60*/  IADD3 R16, P1, PT, R0, R10, RZ ;  /* 0x0000000a00107210 */ /* 0x002fca0007f3e0ff */
[----:B------:R-:W-:Y:S01]  /*1d70*/  IMAD.X R17, R9, 0x1, R2, P1 ;  /* 0x0000000109117824 */ /* 0x000fe200008e0602 */
[----:B------:R-:W-:-:S04]  /*1d80*/  IADD3 R10, P1, PT, R10, R8, RZ ;  /* 0x000000080a0a7210 */ /* 0x000fc80007f3e0ff */
[----:B------:R1:W-:Y:S01]  /*1d90*/  LDGSTS.E [R18+0x5800], desc[UR10][R16.64], P0 ;  /* 0x0580000010127fae */ /* 0x0003e200081a100a */
[----:B------:R-:W-:Y:S01]  /*1da0*/  ISETP.NE.U32.AND P0, PT, R42, UR4, PT ;  /* 0x000000042a007c0c */ /* 0x000fe2000bf05070 */
[----:B------:R-:W-:Y:S02]  /*1db0*/  IMAD.X R9, R9, 0x1, R7, P1 ;  /* 0x0000000109097824 */ /* 0x000fe400008e0607 */
[----:B------:R-:W0:Y:S10]  /*1dc0*/  LDGDEPBAR ;  /* 0x00000000000079af */ /* 0x000e340000000000 */
[----:B-1----:R-:W-:Y:S05]  /*1dd0*/  @P0 BRA `(.L_x_2) ;  /* 0xfffffff8004c0947 */ /* 0x002fea000383ffff */
.L_x_1:
[----:B------:R-:W1:Y:S01]  /*1de0*/  S2R R14, SR_TID.X ;  /* 0x00000000000e7919 */ /* 0x000e620000002100 */
[----:B------:R-:W-:-:S04]  /*1df0*/  DEPBAR.LE SB0, 0x0 ;  /* 0x000080000000791a */ /* 0x000fc80000000000 */
[----:B------:R-:W-:Y:S01]  /*1e00*/  LOP3.LUT R56, R56, 0xc60, RZ, 0xc0, !PT ;  /* 0x00000c6038387812 */ /* 0x000fe200078ec0ff */
[----:B------:R-:W-:Y:S01]  /*1e10*/  IMAD.MOV.U32 R8, RZ, RZ, R21 ;  /* 0x000000ffff087224 */ /* 0x000fe200078e0015 */
[----:B------:R-:W2:Y:S01]  /*1e20*/  LDCU UR4, c[0x0][0x3b4] ;  /* 0x00007680ff0477ac */ /* 0x000ea20008000800 */
[----:B------:R-:W-:Y:S01]  /*1e30*/  IMAD.MOV.U32 R21, RZ, RZ, R28 ;  /* 0x000000ffff157224 */ /* 0x000fe200078e001c */
[----:B------:R-:W3:Y:S01]  /*1e40*/  S2R R15, SR_TID.X ;  /* 0x00000000000f7919 */ /* 0x000ee20000002100 */
[----:B------:R-:W-:Y:S01]  /*1e50*/  IMAD.MOV.U32 R9, RZ, RZ, R29 ;  /* 0x000000ffff097224 */ /* 0x000fe200078e001d */
[----:B------:R-:W4:Y:S01]  /*1e60*/  LDCU.64 UR6, c[0x0][0x390] ;  /* 0x00007200ff0677ac */ /* 0x000f220008000a00 */
[----:B------:R-:W-:Y:S01]  /*1e70*/  IMAD.MOV.U32 R10, RZ, RZ, R22 ;  /* 0x000000ffff0a7224 */ /* 0x000fe200078e0016 */
[----:B------:R-:W-:Y:S01]  /*1e80*/  ISETP.GE.AND P0, PT, R55, R38, PT ;  /* 0x000000263700720c */ /* 0x000fe20003f06270 */
[----:B------:R-:W-:Y:S01]  /*1e90*/  IMAD.MOV.U32 R12, RZ, RZ, R23 ;  /* 0x000000ffff0c7224 */ /* 0x000fe200078e0017 */
[----:B------:R-:W-:Y:S01]  /*1ea0*/  LOP3.LUT R18, R43, 0x10, R57, 0xfe, !PT ;  /* 0x000000102b127812 */ /* 0x000fe200078efe39 */
[----:B------:R-:W-:Y:S01]  /*1eb0*/  IMAD.MOV.U32 R11, RZ, RZ, R30 ;  /* 0x000000ffff0b7224 */ /* 0x000fe200078e001e */
[----:B------:R-:W5:Y:S01]  /*1ec0*/  LDC R23, c[0x0][0x3b8] ;  /* 0x0000ee00ff177b82 */ /* 0x000f620000000800 */
[----:B------:R-:W-:-:S07]  /*1ed0*/  IMAD.MOV.U32 R13, RZ, RZ, R31 ;  /* 0x000000ffff0d7224 */ /* 0x000fce00078e001f */
[----:B------:R-:W-:Y:S01]  /*1ee0*/  BAR.SYNC.DEFER_BLOCKING 0x0 ;  /* 0x0000000000007b1d */ /* 0x000fe20000010000 */
[----:B------:R-:W-:Y:S02]  /*1ef0*/  ISETP.LT.AND P5, PT, R18, R39, !P0 ;  /* 0x000000271200720c */ /* 0x000fe400047a1270 */
[----:B------:R-:W-:Y:S01]  /*1f00*/  LOP3.LUT R22, R43, 0x20, R57, 0xfe, !PT ;  /* 0x000000202b167812 */ /* 0x000fe200078efe39 */
[----:B--2---:R-:W-:-:S05]  /*1f10*/  IMAD R6, R55, UR4, RZ ;  /* 0x0000000437067c24 */ /* 0x004fca000f8e02ff */
[----:B----4-:R-:W-:Y:S02]  /*1f20*/  LEA R24, P1, R6, UR6, 0x2 ;  /* 0x0000000606187c11 */ /* 0x010fe4000f8210ff */
[----:B-1----:R-:W-:Y:S01]  /*1f30*/  SHF.R.S32.HI R2, RZ, 0x4, R14 ;  /* 0x00000004ff027819 */ /* 0x002fe2000001140e */
[C---:B------:R-:W-:Y:S01]  /*1f40*/  IMAD.SHL.U32 R0, R14.reuse, 0x8, RZ ;  /* 0x000000080e007824 */ /* 0x040fe200078e00ff */
[----:B------:R-:W-:Y:S02]  /*1f50*/  LOP3.LUT R3, R14, 0xc, RZ, 0xc0, !PT ;  /* 0x0000000c0e037812 */ /* 0x000fe400078ec0ff */
[----:B------:R-:W-:Y:S02]  /*1f60*/  SGXT R2, R2, 0x1 ;  /* 0x000000010202781a */ /* 0x000fe40000000200 */
[----:B------:R-:W-:Y:S01]  /*1f70*/  LOP3.LUT R0, R0, 0x3f8, RZ, 0xc0, !PT ;  /* 0x000003f800007812 */ /* 0x000fe200078ec0ff */
[C---:B------:R-:W-:Y:S01]  /*1f80*/  IMAD R56, R3.reuse, 0x2, R56 ;  /* 0x0000000203387824 */ /* 0x040fe200078e0238 */
[----:B------:R-:W-:Y:S01]  /*1f90*/  LOP3.LUT R2, R2, 0x1020, RZ, 0xc0, !PT ;  /* 0x0000102002027812 */ /* 0x000fe200078ec0ff */
[----:B-----5:R-:W-:Y:S01]  /*1fa0*/  IMAD R18, R18, R23, RZ ;  /* 0x0000001712127224 */ /* 0x020fe200078e02ff */
[----:B------:R-:W-:Y:S01]  /*1fb0*/  LEA.HI.X.SX32 R26, R6, UR7, 0x2, P1 ;  /* 0x00000007061a7c11 */ /* 0x000fe200088f16ff */
[----:B------:R-:W-:Y:S01]  /*1fc0*/  IMAD R5, R3, 0x400, R0 ;  /* 0x0000040003057824 */ /* 0x000fe200078e0200 */
[----:B------:R-:W-:Y:S01]  /*1fd0*/  LOP3.LUT R3, R2, 0x180, R14, 0xf8, !PT ;  /* 0x0000018002037812 */ /* 0x000fe200078ef80e */
[----:B------:R-:W-:Y:S01]  /*1fe0*/  IMAD.IADD R6, R61, 0x1, R43 ;  /* 0x000000013d067824 */ /* 0x000fe200078e022b */
[----:B------:R-:W-:-:S02]  /*1ff0*/  LOP3.LUT R0, R14, 0x180, RZ, 0xc0, !PT ;  /* 0x000001800e007812 */ /* 0x000fc400078ec0ff */
[----:B------:R-:W-:Y:S02]  /*2000*/  LOP3.LUT R56, R3, R56, RZ, 0x3c, !PT ;  /* 0x0000003803387212 */ /* 0x000fe400078e3cff */
[----:B------:R-:W-:Y:S02]  /*2010*/  SHF.R.U32.HI R0, RZ, 0x2, R0 ;  /* 0x00000002ff007819 */ /* 0x000fe40000011600 */
[----:B------:R-:W-:Y:S01]  /*2020*/  LOP3.LUT R7, R56, 0x40, RZ, 0x3c, !PT ;  /* 0x0000004038077812 */ /* 0x000fe200078e3cff */
[----:B------:R1:W-:Y:S01]  /*2030*/  STS.64 [R56+UR5], R20 ;  /* 0x0000001438007988 */ /* 0x0003e20008000a05 */
[----:B------:R-:W-:Y:S02]  /*2040*/  LOP3.LUT R17, R5, R0, RZ, 0x3c, !PT ;  /* 0x0000000005117212 */ /* 0x000fe400078e3cff */
[----:B---3--:R-:W-:Y:S01]  /*2050*/  LEA.HI R15, R15, 0x18, RZ, 0x1a ;  /* 0x000000180f0f7811 */ /* 0x008fe200078fd0ff */
[----:B------:R-:W-:Y:S01]  /*2060*/  STS.64 [R56+UR5+0x200], R8 ;  /* 0x0002000838007988 */ /* 0x000fe20008000a05 */
[----:B------:R-:W-:-:S02]  /*2070*/  ISETP.LT.AND P4, PT, R6, R39, !P0 ;  /* 0x000000270600720c */ /* 0x000fc40004781270 */
[----:B------:R-:W-:Y:S01]  /*2080*/  LOP3.LUT R0, R43, R57, RZ, 0xfc, !PT ;  /* 0x000000392b007212 */ /* 0x000fe200078efcff */
[----:B------:R2:W-:Y:S01]  /*2090*/  STS.64 [R7+UR5+0x2000], R10 ;  /* 0x0020000a07007988 */ /* 0x0005e20008000a05 */
[----:B------:R-:W-:Y:S02]  /*20a0*/  IMAD.IADD R16, R15, 0x1, R43 ;  /* 0x000000010f107824 */ /* 0x000fe400078e022b */
[C---:B------:R-:W-:Y:S01]  /*20b0*/  ISETP.LT.AND P2, PT, R0.reuse, R39, !P0 ;  /* 0x000000270000720c */ /* 0x040fe20004741270 */
[----:B------:R3:W-:Y:S01]  /*20c0*/  STS.64 [R7+UR5+0x2200], R12 ;  /* 0x0022000c07007988 */ /* 0x0007e20008000a05 */
[----:B------:R-:W-:Y:S01]  /*20d0*/  IMAD R15, R0, R23, RZ ;  /* 0x00000017000f7224 */ /* 0x000fe200078e02ff */
[----:B------:R-:W-:Y:S01]  /*20e0*/  LEA.HI R0, R14, R43, RZ, 0x1a ;  /* 0x0000002b0e007211 */ /* 0x000fe200078fd0ff */
[----:B------:R-:W-:Y:S01]  /*20f0*/  BAR.SYNC.DEFER_BLOCKING 0x0 ;  /* 0x0000000000007b1d */ /* 0x000fe20000010000 */
[----:B------:R-:W-:-:S03]  /*2100*/  LOP3.LUT R14, R43, 0x30, R57, 0xfe, !PT ;  /* 0x000000302b0e7812 */ /* 0x000fc600078efe39 */
[C---:B-1----:R-:W-:Y:S01]  /*2110*/  VIADD R20, R0.reuse, 0x28 ;  /* 0x0000002800147836 */ /* 0x042fe20000000000 */
[C---:B--2---:R-:W-:Y:S01]  /*2120*/  LEA R10, P1, R15.reuse, R24, 0x2 ;  /* 0x000000180f0a7211 */ /* 0x044fe200078210ff */
[----:B------:R-:W-:Y:S02]  /*2130*/  VIADD R0, R0, 0x38 ;  /* 0x0000003800007836 */ /* 0x000fe40000000000 */
[-C--:B------:R-:W-:Y:S01]  /*2140*/  IMAD R19, R20, R23.reuse, RZ ;  /* 0x0000001714137224 */ /* 0x080fe200078e02ff */
[----:B------:R-:W-:Y:S01]  /*2150*/  LEA.HI.X.SX32 R11, R15, R26, 0x2, P1 ;  /* 0x0000001a0f0b7211 */ /* 0x000fe200008f16ff */
[----:B---3--:R-:W-:Y:S01]  /*2160*/  IMAD R13, R6, R23, RZ ;  /* 0x00000017060d7224 */ /* 0x008fe200078e02ff */
[----:B------:R-:W-:Y:S01]  /*2170*/  ISETP.LT.AND P1, PT, R14, R39, !P0 ;  /* 0x000000270e00720c */ /* 0x000fe20004721270 */
[----:B------:R-:W-:Y:S02]  /*2180*/  IMAD R15, R23, 0x20, R15 ;  /* 0x00000020170f7824 */ /* 0x000fe400078e020f */
[----:B------:R-:W-:Y:S01]  /*2190*/  IMAD R21, R0, R23, RZ ;  /* 0x0000001700157224 */ /* 0x000fe200078e02ff */
[----:B------:R-:W-:-:S02]  /*21a0*/  LEA R12, P3, R13, R24, 0x2 ;  /* 0x000000180d0c7211 */ /* 0x000fc400078610ff */
[----:B------:R-:W-:Y:S02]  /*21b0*/  LEA R14, P6, R15, R24, 0x2 ;  /* 0x000000180f0e7211 */ /* 0x000fe400078c10ff */
[----:B------:R-:W-:Y:S01]  /*21c0*/  LEA.HI.X.SX32 R13, R13, R26, 0x2, P3 ;  /* 0x0000001a0d0d7211 */ /* 0x000fe200018f16ff */
[----:B------:R-:W1:Y:S04]  /*21d0*/  LDS.64 R2, [R17+UR5] ;  /* 0x0000000511027984 */ /* 0x000e680008000a00 */
[----:B------:R-:W2:Y:S04]  /*21e0*/  LDS.64 R4, [R17+UR5+0x400] ;  /* 0x0004000511047984 */ /* 0x000ea80008000a00 */
[----:B------:R-:W3:Y:S04]  /*21f0*/  LDS.64 R6, [R17+UR5+0x800] ;  /* 0x0008000511067984 */ /* 0x000ee80008000a00 */
[----:B------:R4:W5:Y:S02]  /*2200*/  LDS.64 R8, [R17+UR5+0xc00] ;  /* 0x000c000511087984 */ /* 0x0009640008000a00 */
[----:B----4-:R-:W-:-:S02]  /*2210*/  IMAD R17, R16, R23, RZ ;  /* 0x0000001710117224 */ /* 0x010fc400078e02ff */
[----:B-1----:R1:W-:Y:S04]  /*2220*/  @P2 STG.E desc[UR10][R10.64], R2 ;  /* 0x000000020a002986 */ /* 0x0023e8000c10190a */
[----:B--2---:R2:W-:Y:S01]  /*2230*/  @P4 STG.E desc[UR10][R12.64], R4 ;  /* 0x000000040c004986 */ /* 0x0045e2000c10190a */
[----:B------:R-:W-:Y:S02]  /*2240*/  ISETP.LT.AND P4, PT, R16, R39, !P0 ;  /* 0x000000271000720c */ /* 0x000fe40004781270 */
[----:B-1----:R-:W-:Y:S01]  /*2250*/  LEA R10, P2, R18, R24, 0x2 ;  /* 0x00000018120a7211 */ /* 0x002fe200078410ff */
[----:B------:R-:W-:Y:S01]  /*2260*/  IMAD R2, R23, 0x10, R15 ;  /* 0x0000001017027824 */ /* 0x000fe200078e020f */
[----:B------:R-:W-:Y:S02]  /*2270*/  LEA.HI.X.SX32 R15, R15, R26, 0x2, P6 ;  /* 0x0000001a0f0f7211 */ /* 0x000fe400030f16ff */
[----:B--2---:R-:W-:-:S02]  /*2280*/  LEA R12, P3, R17, R24, 0x2 ;  /* 0x00000018110c7211 */ /* 0x004fc400078610ff */
[----:B------:R-:W-:Y:S02]  /*2290*/  LEA.HI.X.SX32 R11, R18, R26, 0x2, P2 ;  /* 0x0000001a120b7211 */ /* 0x000fe400010f16ff */
[----:B------:R-:W-:Y:S02]  /*22a0*/  LEA R16, P2, R19, R24, 0x2 ;  /* 0x0000001813107211 */ /* 0x000fe400078410ff */
[-C--:B------:R-:W-:Y:S01]  /*22b0*/  LEA.HI.X.SX32 R13, R17, R26.reuse, 0x2, P3 ;  /* 0x0000001a110d7211 */ /* 0x080fe200018f16ff */
[----:B---3--:R1:W-:Y:S01]  /*22c0*/  @P5 STG.E desc[UR10][R10.64], R6 ;  /* 0x000000060a005986 */ /* 0x0083e2000c10190a */
[-C--:B------:R-:W-:Y:S02]  /*22d0*/  ISETP.LT.AND P3, PT, R22, R39.reuse, !P0 ;  /* 0x000000271600720c */ /* 0x080fe40004761270 */
[----:B------:R-:W-:Y:S01]  /*22e0*/  LEA.HI.X.SX32 R17, R19, R26, 0x2, P2 ;  /* 0x0000001a13117211 */ /* 0x000fe200010f16ff */
[----:B-----5:R1:W-:Y:S01]  /*22f0*/  @P4 STG.E desc[UR10][R12.64], R8 ;  /* 0x000000080c004986 */ /* 0x0203e2000c10190a */
[----:B------:R-:W-:-:S02]  /*2300*/  ISETP.LT.AND P2, PT, R20, R39, !P0 ;  /* 0x000000271400720c */ /* 0x000fc40004741270 */
[----:B------:R-:W-:Y:S02]  /*2310*/  ISETP.LT.AND P0, PT, R0, R39, !P0 ;  /* 0x000000270000720c */ /* 0x000fe40004701270 */
[----:B------:R-:W-:-:S04]  /*2320*/  LEA R18, P6, R2, R24, 0x2 ;  /* 0x0000001802127211 */ /* 0x000fc800078c10ff */
[----:B------:R-:W-:Y:S01]  /*2330*/  LEA.HI.X.SX32 R19, R2, R26, 0x2, P6 ;  /* 0x0000001a02137211 */ /* 0x000fe200030f16ff */
[----:B------:R1:W-:Y:S01]  /*2340*/  @P3 STG.E desc[UR10][R14.64], R3 ;  /* 0x000000030e003986 */ /* 0x0003e2000c10190a */
[----:B------:R-:W-:-:S03]  /*2350*/  LEA R20, P6, R21, R24, 0x2 ;  /* 0x0000001815147211 */ /* 0x000fc600078c10ff */
[----:B------:R1:W-:Y:S01]  /*2360*/  @P2 STG.E desc[UR10][R16.64], R5 ;  /* 0x0000000510002986 */ /* 0x0003e2000c10190a */
[----:B------:R-:W-:-:S03]  /*2370*/  LEA.HI.X.SX32 R21, R21, R26, 0x2, P6 ;  /* 0x0000001a15157211 */ /* 0x000fc600030f16ff */
[----:B------:R1:W-:Y:S01]  /*2380*/  @P1 STG.E desc[UR10][R18.64], R7 ;  /* 0x0000000712001986 */ /* 0x0003e2000c10190a */
[----:B------:R-:W-:Y:S05]  /*2390*/  @!P0 EXIT ;  /* 0x000000000000894d */ /* 0x000fea0003800000 */
[----:B------:R-:W-:Y:S01]  /*23a0*/  STG.E desc[UR10][R20.64], R9 ;  /* 0x0000000914007986 */ /* 0x000fe2000c10190a */
[----:B------:R-:W-:Y:S05]  /*23b0*/  EXIT ;  /* 0x000000000000794d */ /* 0x000fea0003800000 */
.L_x_3:
[----:B------:R-:W-:-:S00]  /*23c0*/  BRA `(.L_x_3) ;  /* 0xfffffffc00fc7947 */ /* 0x000fc0000383ffff */
[----:B------:R-:W-:-:S00]  /*23d0*/  NOP ;  /* 0x0000000000007918 */ /* 0x000fc00000000000 */
        /* <DEDUP_REMOVED lines=10> */
.L_x_4:


//--------------------- .nv.shared.matmul_kernel  --------------------------
	.section	.nv.shared.matmul_kernel,"aw",@nobits
	.sectionflags	@""
	.align	16
	.zero		1024


//--------------------- .nv.shared.reserved.0     --------------------------
	.section	.nv.shared.reserved.0,"aw",@nobits
	.weak		__nv_reservedSMEM_offset_0_alias
	.size		__nv_reservedSMEM_offset_0_alias, 0, 64
	.other		__nv_reservedSMEM_offset_0_alias,@"STO_CUDA_RESERVED_SHARED STV_DEFAULT"
__nv_reservedSMEM_offset_0_alias:
	.zero		0
	.zero		64


//--------------------- .nv.constant0.matmul_kernel --------------------------
	.section	.nv.constant0.matmul_kernel,"a",@progbits
	.sectionflags	@""
	.align	4
.nv.constant0.matmul_kernel:
	.zero		976


//--------------------- SYMBOLS --------------------------

	.type		.nv.reservedSmem.offset0,@object
	.size		.nv.reservedSmem.offset0,0x4
	.type		.nv.reservedSmem.cap,@object
	.size		.nv.reservedSmem.cap,0x4
